//
// Generated by NVIDIA NVVM Compiler
//
// Compiler Build ID: CL-36424714
// Cuda compilation tools, release 13.0, V13.0.88
// Based on NVVM 20.0.0
//

.version 9.0
.target sm_100
.address_size 64

.global .align 4 .b8 precalc_xorwow_matrix[102400];
.global .align 4 .b8 precalc_xorwow_offset_matrix[102400];
.global .align 4 .b8 mrg32k3aM1[2304];
.global .align 4 .b8 mrg32k3aM2[2304];
.global .align 4 .b8 mrg32k3aM1SubSeq[2016];
.global .align 4 .b8 mrg32k3aM2SubSeq[2016];
.global .align 4 .b8 mrg32k3aM1Seq[2304];
.global .align 4 .b8 mrg32k3aM2Seq[2304];
.const .align 8 .b8 __cr_lgamma_table[72];

.entry _ZN43_GLOBAL__N__671c165f_4_k_cu_351b1732_21280723fill_random_data_kernelEP17curandStateXORWOWPfim(
	.param .u64 .ptr .align 1 _ZN43_GLOBAL__N__671c165f_4_k_cu_351b1732_21280723fill_random_data_kernelEP17curandStateXORWOWPfim_param_0,
	.param .u64 .ptr .align 1 _ZN43_GLOBAL__N__671c165f_4_k_cu_351b1732_21280723fill_random_data_kernelEP17curandStateXORWOWPfim_param_1,
	.param .u32 _ZN43_GLOBAL__N__671c165f_4_k_cu_351b1732_21280723fill_random_data_kernelEP17curandStateXORWOWPfim_param_2,
	.param .u64 _ZN43_GLOBAL__N__671c165f_4_k_cu_351b1732_21280723fill_random_data_kernelEP17curandStateXORWOWPfim_param_3
)
{
	.reg .pred 	%p<25>;
	.reg .b32 	%r<453>;
	.reg .b32 	%f<3>;
	.reg .b64 	%rd<23>;

	ld.param.u64 	%rd8, [_ZN43_GLOBAL__N__671c165f_4_k_cu_351b1732_21280723fill_random_data_kernelEP17curandStateXORWOWPfim_param_0];
	ld.param.u64 	%rd9, [_ZN43_GLOBAL__N__671c165f_4_k_cu_351b1732_21280723fill_random_data_kernelEP17curandStateXORWOWPfim_param_1];
	ld.param.u32 	%r204, [_ZN43_GLOBAL__N__671c165f_4_k_cu_351b1732_21280723fill_random_data_kernelEP17curandStateXORWOWPfim_param_2];
	ld.param.u64 	%rd10, [_ZN43_GLOBAL__N__671c165f_4_k_cu_351b1732_21280723fill_random_data_kernelEP17curandStateXORWOWPfim_param_3];
	mov.u32 	%r205, %tid.x;
	mov.u32 	%r206, %ctaid.x;
	mov.u32 	%r207, %ntid.x;
	mad.lo.s32 	%r1, %r206, %r207, %r205;
	setp.ge.u32 	%p1, %r1, %r204;
	@%p1 bra 	$L__BB0_44;
	cvta.to.global.u64 	%rd11, %rd8;
	cvt.u64.u32 	%rd1, %r1;
	mul.wide.u32 	%rd12, %r1, 48;
	add.s64 	%rd2, %rd11, %rd12;
	cvt.u32.u64 	%r208, %rd10;
	xor.b32  	%r209, %r208, -1429050551;
	mul.lo.s32 	%r210, %r209, 1099087573;
	{ .reg .b32 tmp; mov.b64 {tmp, %r211}, %rd10; }
	xor.b32  	%r212, %r211, -136515619;
	mul.lo.s32 	%r213, %r212, -1703105765;
	add.s32 	%r214, %r210, %r213;
	add.s32 	%r2, %r214, 6615241;
	add.s32 	%r367, %r210, 123456789;
	st.global.v2.u32 	[%rd2], {%r2, %r367};
	xor.b32  	%r366, %r210, 362436069;
	add.s32 	%r365, %r213, 521288629;
	st.global.v2.u32 	[%rd2+8], {%r366, %r365};
	xor.b32  	%r364, %r213, 88675123;
	add.s32 	%r363, %r210, 5783321;
	st.global.v2.u32 	[%rd2+16], {%r364, %r363};
	setp.eq.s32 	%p2, %r1, 0;
	@%p2 bra 	$L__BB0_43;
	mov.b32 	%r349, 0;
	mov.u64 	%rd22, %rd1;
$L__BB0_3:
	and.b64  	%rd4, %rd22, 3;
	setp.eq.s64 	%p3, %rd4, 0;
	@%p3 bra 	$L__BB0_42;
	mul.wide.u32 	%rd13, %r349, 3200;
	mov.u64 	%rd14, precalc_xorwow_matrix;
	add.s64 	%rd5, %rd14, %rd13;
	cvt.u32.u64 	%r14, %rd4;
	mov.b32 	%r350, 0;
$L__BB0_5:
	mov.b32 	%r363, 0;
	mov.u32 	%r364, %r363;
	mov.u32 	%r365, %r363;
	mov.u32 	%r366, %r363;
	mov.u32 	%r367, %r363;
	mov.u32 	%r356, %r363;
$L__BB0_6:
	mul.wide.u32 	%rd15, %r356, 4;
	add.s64 	%rd16, %rd2, %rd15;
	ld.global.u32 	%r22, [%rd16+4];
	shl.b32 	%r23, %r356, 5;
	mov.b32 	%r362, 0;
$L__BB0_7:
	.pragma "nounroll";
	shr.u32 	%r219, %r22, %r362;
	and.b32  	%r220, %r219, 1;
	setp.eq.b32 	%p4, %r220, 1;
	not.pred 	%p5, %p4;
	add.s32 	%r221, %r23, %r362;
	mul.lo.s32 	%r222, %r221, 5;
	mul.wide.u32 	%rd17, %r222, 4;
	add.s64 	%rd6, %rd5, %rd17;
	@%p5 bra 	$L__BB0_9;
	ld.global.u32 	%r223, [%rd6];
	xor.b32  	%r367, %r367, %r223;
	ld.global.u32 	%r224, [%rd6+4];
	xor.b32  	%r366, %r366, %r224;
	ld.global.u32 	%r225, [%rd6+8];
	xor.b32  	%r365, %r365, %r225;
	ld.global.u32 	%r226, [%rd6+12];
	xor.b32  	%r364, %r364, %r226;
	ld.global.u32 	%r227, [%rd6+16];
	xor.b32  	%r363, %r363, %r227;
$L__BB0_9:
	and.b32  	%r229, %r219, 2;
	setp.eq.s32 	%p6, %r229, 0;
	@%p6 bra 	$L__BB0_11;
	ld.global.u32 	%r230, [%rd6+20];
	xor.b32  	%r367, %r367, %r230;
	ld.global.u32 	%r231, [%rd6+24];
	xor.b32  	%r366, %r366, %r231;
	ld.global.u32 	%r232, [%rd6+28];
	xor.b32  	%r365, %r365, %r232;
	ld.global.u32 	%r233, [%rd6+32];
	xor.b32  	%r364, %r364, %r233;
	ld.global.u32 	%r234, [%rd6+36];
	xor.b32  	%r363, %r363, %r234;
$L__BB0_11:
	and.b32  	%r236, %r219, 4;
	setp.eq.s32 	%p7, %r236, 0;
	@%p7 bra 	$L__BB0_13;
	ld.global.u32 	%r237, [%rd6+40];
	xor.b32  	%r367, %r367, %r237;
	ld.global.u32 	%r238, [%rd6+44];
	xor.b32  	%r366, %r366, %r238;
	ld.global.u32 	%r239, [%rd6+48];
	xor.b32  	%r365, %r365, %r239;
	ld.global.u32 	%r240, [%rd6+52];
	xor.b32  	%r364, %r364, %r240;
	ld.global.u32 	%r241, [%rd6+56];
	xor.b32  	%r363, %r363, %r241;
$L__BB0_13:
	and.b32  	%r243, %r219, 8;
	setp.eq.s32 	%p8, %r243, 0;
	@%p8 bra 	$L__BB0_15;
	ld.global.u32 	%r244, [%rd6+60];
	xor.b32  	%r367, %r367, %r244;
	ld.global.u32 	%r245, [%rd6+64];
	xor.b32  	%r366, %r366, %r245;
	ld.global.u32 	%r246, [%rd6+68];
	xor.b32  	%r365, %r365, %r246;
	ld.global.u32 	%r247, [%rd6+72];
	xor.b32  	%r364, %r364, %r247;
	ld.global.u32 	%r248, [%rd6+76];
	xor.b32  	%r363, %r363, %r248;
$L__BB0_15:
	and.b32  	%r250, %r219, 16;
	setp.eq.s32 	%p9, %r250, 0;
	@%p9 bra 	$L__BB0_17;
	ld.global.u32 	%r251, [%rd6+80];
	xor.b32  	%r367, %r367, %r251;
	ld.global.u32 	%r252, [%rd6+84];
	xor.b32  	%r366, %r366, %r252;
	ld.global.u32 	%r253, [%rd6+88];
	xor.b32  	%r365, %r365, %r253;
	ld.global.u32 	%r254, [%rd6+92];
	xor.b32  	%r364, %r364, %r254;
	ld.global.u32 	%r255, [%rd6+96];
	xor.b32  	%r363, %r363, %r255;
$L__BB0_17:
	and.b32  	%r257, %r219, 32;
	setp.eq.s32 	%p10, %r257, 0;
	@%p10 bra 	$L__BB0_19;
	ld.global.u32 	%r258, [%rd6+100];
	xor.b32  	%r367, %r367, %r258;
	ld.global.u32 	%r259, [%rd6+104];
	xor.b32  	%r366, %r366, %r259;
	ld.global.u32 	%r260, [%rd6+108];
	xor.b32  	%r365, %r365, %r260;
	ld.global.u32 	%r261, [%rd6+112];
	xor.b32  	%r364, %r364, %r261;
	ld.global.u32 	%r262, [%rd6+116];
	xor.b32  	%r363, %r363, %r262;
$L__BB0_19:
	and.b32  	%r264, %r219, 64;
	setp.eq.s32 	%p11, %r264, 0;
	@%p11 bra 	$L__BB0_21;
	ld.global.u32 	%r265, [%rd6+120];
	xor.b32  	%r367, %r367, %r265;
	ld.global.u32 	%r266, [%rd6+124];
	xor.b32  	%r366, %r366, %r266;
	ld.global.u32 	%r267, [%rd6+128];
	xor.b32  	%r365, %r365, %r267;
	ld.global.u32 	%r268, [%rd6+132];
	xor.b32  	%r364, %r364, %r268;
	ld.global.u32 	%r269, [%rd6+136];
	xor.b32  	%r363, %r363, %r269;
$L__BB0_21:
	and.b32  	%r271, %r219, 128;
	setp.eq.s32 	%p12, %r271, 0;
	@%p12 bra 	$L__BB0_23;
	ld.global.u32 	%r272, [%rd6+140];
	xor.b32  	%r367, %r367, %r272;
	ld.global.u32 	%r273, [%rd6+144];
	xor.b32  	%r366, %r366, %r273;
	ld.global.u32 	%r274, [%rd6+148];
	xor.b32  	%r365, %r365, %r274;
	ld.global.u32 	%r275, [%rd6+152];
	xor.b32  	%r364, %r364, %r275;
	ld.global.u32 	%r276, [%rd6+156];
	xor.b32  	%r363, %r363, %r276;
$L__BB0_23:
	and.b32  	%r278, %r219, 256;
	setp.eq.s32 	%p13, %r278, 0;
	@%p13 bra 	$L__BB0_25;
	ld.global.u32 	%r279, [%rd6+160];
	xor.b32  	%r367, %r367, %r279;
	ld.global.u32 	%r280, [%rd6+164];
	xor.b32  	%r366, %r366, %r280;
	ld.global.u32 	%r281, [%rd6+168];
	xor.b32  	%r365, %r365, %r281;
	ld.global.u32 	%r282, [%rd6+172];
	xor.b32  	%r364, %r364, %r282;
	ld.global.u32 	%r283, [%rd6+176];
	xor.b32  	%r363, %r363, %r283;
$L__BB0_25:
	and.b32  	%r285, %r219, 512;
	setp.eq.s32 	%p14, %r285, 0;
	@%p14 bra 	$L__BB0_27;
	ld.global.u32 	%r286, [%rd6+180];
	xor.b32  	%r367, %r367, %r286;
	ld.global.u32 	%r287, [%rd6+184];
	xor.b32  	%r366, %r366, %r287;
	ld.global.u32 	%r288, [%rd6+188];
	xor.b32  	%r365, %r365, %r288;
	ld.global.u32 	%r289, [%rd6+192];
	xor.b32  	%r364, %r364, %r289;
	ld.global.u32 	%r290, [%rd6+196];
	xor.b32  	%r363, %r363, %r290;
$L__BB0_27:
	and.b32  	%r292, %r219, 1024;
	setp.eq.s32 	%p15, %r292, 0;
	@%p15 bra 	$L__BB0_29;
	ld.global.u32 	%r293, [%rd6+200];
	xor.b32  	%r367, %r367, %r293;
	ld.global.u32 	%r294, [%rd6+204];
	xor.b32  	%r366, %r366, %r294;
	ld.global.u32 	%r295, [%rd6+208];
	xor.b32  	%r365, %r365, %r295;
	ld.global.u32 	%r296, [%rd6+212];
	xor.b32  	%r364, %r364, %r296;
	ld.global.u32 	%r297, [%rd6+216];
	xor.b32  	%r363, %r363, %r297;
$L__BB0_29:
	and.b32  	%r299, %r219, 2048;
	setp.eq.s32 	%p16, %r299, 0;
	@%p16 bra 	$L__BB0_31;
	ld.global.u32 	%r300, [%rd6+220];
	xor.b32  	%r367, %r367, %r300;
	ld.global.u32 	%r301, [%rd6+224];
	xor.b32  	%r366, %r366, %r301;
	ld.global.u32 	%r302, [%rd6+228];
	xor.b32  	%r365, %r365, %r302;
	ld.global.u32 	%r303, [%rd6+232];
	xor.b32  	%r364, %r364, %r303;
	ld.global.u32 	%r304, [%rd6+236];
	xor.b32  	%r363, %r363, %r304;
$L__BB0_31:
	and.b32  	%r306, %r219, 4096;
	setp.eq.s32 	%p17, %r306, 0;
	@%p17 bra 	$L__BB0_33;
	ld.global.u32 	%r307, [%rd6+240];
	xor.b32  	%r367, %r367, %r307;
	ld.global.u32 	%r308, [%rd6+244];
	xor.b32  	%r366, %r366, %r308;
	ld.global.u32 	%r309, [%rd6+248];
	xor.b32  	%r365, %r365, %r309;
	ld.global.u32 	%r310, [%rd6+252];
	xor.b32  	%r364, %r364, %r310;
	ld.global.u32 	%r311, [%rd6+256];
	xor.b32  	%r363, %r363, %r311;
$L__BB0_33:
	and.b32  	%r313, %r219, 8192;
	setp.eq.s32 	%p18, %r313, 0;
	@%p18 bra 	$L__BB0_35;
	ld.global.u32 	%r314, [%rd6+260];
	xor.b32  	%r367, %r367, %r314;
	ld.global.u32 	%r315, [%rd6+264];
	xor.b32  	%r366, %r366, %r315;
	ld.global.u32 	%r316, [%rd6+268];
	xor.b32  	%r365, %r365, %r316;
	ld.global.u32 	%r317, [%rd6+272];
	xor.b32  	%r364, %r364, %r317;
	ld.global.u32 	%r318, [%rd6+276];
	xor.b32  	%r363, %r363, %r318;
$L__BB0_35:
	and.b32  	%r320, %r219, 16384;
	setp.eq.s32 	%p19, %r320, 0;
	@%p19 bra 	$L__BB0_37;
	ld.global.u32 	%r321, [%rd6+280];
	xor.b32  	%r367, %r367, %r321;
	ld.global.u32 	%r322, [%rd6+284];
	xor.b32  	%r366, %r366, %r322;
	ld.global.u32 	%r323, [%rd6+288];
	xor.b32  	%r365, %r365, %r323;
	ld.global.u32 	%r324, [%rd6+292];
	xor.b32  	%r364, %r364, %r324;
	ld.global.u32 	%r325, [%rd6+296];
	xor.b32  	%r363, %r363, %r325;
$L__BB0_37:
	and.b32  	%r327, %r219, 32768;
	setp.eq.s32 	%p20, %r327, 0;
	@%p20 bra 	$L__BB0_39;
	ld.global.u32 	%r328, [%rd6+300];
	xor.b32  	%r367, %r367, %r328;
	ld.global.u32 	%r329, [%rd6+304];
	xor.b32  	%r366, %r366, %r329;
	ld.global.u32 	%r330, [%rd6+308];
	xor.b32  	%r365, %r365, %r330;
	ld.global.u32 	%r331, [%rd6+312];
	xor.b32  	%r364, %r364, %r331;
	ld.global.u32 	%r332, [%rd6+316];
	xor.b32  	%r363, %r363, %r332;
$L__BB0_39:
	add.s32 	%r362, %r362, 16;
	setp.ne.s32 	%p21, %r362, 32;
	@%p21 bra 	$L__BB0_7;
	mad.lo.s32 	%r333, %r356, -31, %r23;
	add.s32 	%r356, %r333, 1;
	setp.ne.s32 	%p22, %r356, 5;
	@%p22 bra 	$L__BB0_6;
	st.global.u32 	[%rd2+4], %r367;
	st.global.u32 	[%rd2+8], %r366;
	st.global.u32 	[%rd2+12], %r365;
	st.global.u32 	[%rd2+16], %r364;
	st.global.u32 	[%rd2+20], %r363;
	add.s32 	%r350, %r350, 1;
	setp.lt.u32 	%p23, %r350, %r14;
	@%p23 bra 	$L__BB0_5;
$L__BB0_42:
	shr.u64 	%rd7, %rd22, 2;
	add.s32 	%r349, %r349, 1;
	setp.gt.u64 	%p24, %rd22, 3;
	mov.u64 	%rd22, %rd7;
	@%p24 bra 	$L__BB0_3;
$L__BB0_43:
	mov.b32 	%r334, 0;
	st.global.v2.u32 	[%rd2+24], {%r334, %r334};
	st.global.u32 	[%rd2+32], %r334;
	mov.b64 	%rd18, 0;
	st.global.u64 	[%rd2+40], %rd18;
	shr.u32 	%r335, %r367, 2;
	xor.b32  	%r336, %r335, %r367;
	st.global.v2.u32 	[%rd2+8], {%r365, %r364};
	shl.b32 	%r337, %r363, 4;
	shl.b32 	%r338, %r336, 1;
	xor.b32  	%r339, %r338, %r337;
	xor.b32  	%r340, %r339, %r336;
	xor.b32  	%r341, %r340, %r363;
	st.global.v2.u32 	[%rd2+16], {%r363, %r341};
	add.s32 	%r342, %r2, 362437;
	st.global.v2.u32 	[%rd2], {%r342, %r366};
	add.s32 	%r343, %r341, %r342;
	cvt.rn.f32.u32 	%f1, %r343;
	fma.rn.f32 	%f2, %f1, 0f2F800000, 0f2F000000;
	cvta.to.global.u64 	%rd19, %rd9;
	shl.b64 	%rd20, %rd1, 2;
	add.s64 	%rd21, %rd19, %rd20;
	st.global.f32 	[%rd21], %f2;
$L__BB0_44:
	ret;

}
.entry _ZN43_GLOBAL__N__671c165f_4_k_cu_351b1732_21280723fill_random_data_kernelEP17curandStateXORWOWP6__halfim(
	.param .u64 .ptr .align 1 _ZN43_GLOBAL__N__671c165f_4_k_cu_351b1732_21280723fill_random_data_kernelEP17curandStateXORWOWP6__halfim_param_0,
	.param .u64 .ptr .align 1 _ZN43_GLOBAL__N__671c165f_4_k_cu_351b1732_21280723fill_random_data_kernelEP17curandStateXORWOWP6__halfim_param_1,
	.param .u32 _ZN43_GLOBAL__N__671c165f_4_k_cu_351b1732_21280723fill_random_data_kernelEP17curandStateXORWOWP6__halfim_param_2,
	.param .u64 _ZN43_GLOBAL__N__671c165f_4_k_cu_351b1732_21280723fill_random_data_kernelEP17curandStateXORWOWP6__halfim_param_3
)
{
	.reg .pred 	%p<25>;
	.reg .b16 	%rs<2>;
	.reg .b32 	%r<453>;
	.reg .b32 	%f<3>;
	.reg .b64 	%rd<23>;

	ld.param.u64 	%rd8, [_ZN43_GLOBAL__N__671c165f_4_k_cu_351b1732_21280723fill_random_data_kernelEP17curandStateXORWOWP6__halfim_param_0];
	ld.param.u64 	%rd9, [_ZN43_GLOBAL__N__671c165f_4_k_cu_351b1732_21280723fill_random_data_kernelEP17curandStateXORWOWP6__halfim_param_1];
	ld.param.u32 	%r204, [_ZN43_GLOBAL__N__671c165f_4_k_cu_351b1732_21280723fill_random_data_kernelEP17curandStateXORWOWP6__halfim_param_2];
	ld.param.u64 	%rd10, [_ZN43_GLOBAL__N__671c165f_4_k_cu_351b1732_21280723fill_random_data_kernelEP17curandStateXORWOWP6__halfim_param_3];
	mov.u32 	%r205, %tid.x;
	mov.u32 	%r206, %ctaid.x;
	mov.u32 	%r207, %ntid.x;
	mad.lo.s32 	%r1, %r206, %r207, %r205;
	setp.ge.u32 	%p1, %r1, %r204;
	@%p1 bra 	$L__BB1_44;
	cvta.to.global.u64 	%rd11, %rd8;
	cvt.u64.u32 	%rd1, %r1;
	mul.wide.u32 	%rd12, %r1, 48;
	add.s64 	%rd2, %rd11, %rd12;
	cvt.u32.u64 	%r208, %rd10;
	xor.b32  	%r209, %r208, -1429050551;
	mul.lo.s32 	%r210, %r209, 1099087573;
	{ .reg .b32 tmp; mov.b64 {tmp, %r211}, %rd10; }
	xor.b32  	%r212, %r211, -136515619;
	mul.lo.s32 	%r213, %r212, -1703105765;
	add.s32 	%r214, %r210, %r213;
	add.s32 	%r2, %r214, 6615241;
	add.s32 	%r367, %r210, 123456789;
	st.global.v2.u32 	[%rd2], {%r2, %r367};
	xor.b32  	%r366, %r210, 362436069;
	add.s32 	%r365, %r213, 521288629;
	st.global.v2.u32 	[%rd2+8], {%r366, %r365};
	xor.b32  	%r364, %r213, 88675123;
	add.s32 	%r363, %r210, 5783321;
	st.global.v2.u32 	[%rd2+16], {%r364, %r363};
	setp.eq.s32 	%p2, %r1, 0;
	@%p2 bra 	$L__BB1_43;
	mov.b32 	%r349, 0;
	mov.u64 	%rd22, %rd1;
$L__BB1_3:
	and.b64  	%rd4, %rd22, 3;
	setp.eq.s64 	%p3, %rd4, 0;
	@%p3 bra 	$L__BB1_42;
	mul.wide.u32 	%rd13, %r349, 3200;
	mov.u64 	%rd14, precalc_xorwow_matrix;
	add.s64 	%rd5, %rd14, %rd13;
	cvt.u32.u64 	%r14, %rd4;
	mov.b32 	%r350, 0;
$L__BB1_5:
	mov.b32 	%r363, 0;
	mov.u32 	%r364, %r363;
	mov.u32 	%r365, %r363;
	mov.u32 	%r366, %r363;
	mov.u32 	%r367, %r363;
	mov.u32 	%r356, %r363;
$L__BB1_6:
	mul.wide.u32 	%rd15, %r356, 4;
	add.s64 	%rd16, %rd2, %rd15;
	ld.global.u32 	%r22, [%rd16+4];
	shl.b32 	%r23, %r356, 5;
	mov.b32 	%r362, 0;
$L__BB1_7:
	.pragma "nounroll";
	shr.u32 	%r219, %r22, %r362;
	and.b32  	%r220, %r219, 1;
	setp.eq.b32 	%p4, %r220, 1;
	not.pred 	%p5, %p4;
	add.s32 	%r221, %r23, %r362;
	mul.lo.s32 	%r222, %r221, 5;
	mul.wide.u32 	%rd17, %r222, 4;
	add.s64 	%rd6, %rd5, %rd17;
	@%p5 bra 	$L__BB1_9;
	ld.global.u32 	%r223, [%rd6];
	xor.b32  	%r367, %r367, %r223;
	ld.global.u32 	%r224, [%rd6+4];
	xor.b32  	%r366, %r366, %r224;
	ld.global.u32 	%r225, [%rd6+8];
	xor.b32  	%r365, %r365, %r225;
	ld.global.u32 	%r226, [%rd6+12];
	xor.b32  	%r364, %r364, %r226;
	ld.global.u32 	%r227, [%rd6+16];
	xor.b32  	%r363, %r363, %r227;
$L__BB1_9:
	and.b32  	%r229, %r219, 2;
	setp.eq.s32 	%p6, %r229, 0;
	@%p6 bra 	$L__BB1_11;
	ld.global.u32 	%r230, [%rd6+20];
	xor.b32  	%r367, %r367, %r230;
	ld.global.u32 	%r231, [%rd6+24];
	xor.b32  	%r366, %r366, %r231;
	ld.global.u32 	%r232, [%rd6+28];
	xor.b32  	%r365, %r365, %r232;
	ld.global.u32 	%r233, [%rd6+32];
	xor.b32  	%r364, %r364, %r233;
	ld.global.u32 	%r234, [%rd6+36];
	xor.b32  	%r363, %r363, %r234;
$L__BB1_11:
	and.b32  	%r236, %r219, 4;
	setp.eq.s32 	%p7, %r236, 0;
	@%p7 bra 	$L__BB1_13;
	ld.global.u32 	%r237, [%rd6+40];
	xor.b32  	%r367, %r367, %r237;
	ld.global.u32 	%r238, [%rd6+44];
	xor.b32  	%r366, %r366, %r238;
	ld.global.u32 	%r239, [%rd6+48];
	xor.b32  	%r365, %r365, %r239;
	ld.global.u32 	%r240, [%rd6+52];
	xor.b32  	%r364, %r364, %r240;
	ld.global.u32 	%r241, [%rd6+56];
	xor.b32  	%r363, %r363, %r241;
$L__BB1_13:
	and.b32  	%r243, %r219, 8;
	setp.eq.s32 	%p8, %r243, 0;
	@%p8 bra 	$L__BB1_15;
	ld.global.u32 	%r244, [%rd6+60];
	xor.b32  	%r367, %r367, %r244;
	ld.global.u32 	%r245, [%rd6+64];
	xor.b32  	%r366, %r366, %r245;
	ld.global.u32 	%r246, [%rd6+68];
	xor.b32  	%r365, %r365, %r246;
	ld.global.u32 	%r247, [%rd6+72];
	xor.b32  	%r364, %r364, %r247;
	ld.global.u32 	%r248, [%rd6+76];
	xor.b32  	%r363, %r363, %r248;
$L__BB1_15:
	and.b32  	%r250, %r219, 16;
	setp.eq.s32 	%p9, %r250, 0;
	@%p9 bra 	$L__BB1_17;
	ld.global.u32 	%r251, [%rd6+80];
	xor.b32  	%r367, %r367, %r251;
	ld.global.u32 	%r252, [%rd6+84];
	xor.b32  	%r366, %r366, %r252;
	ld.global.u32 	%r253, [%rd6+88];
	xor.b32  	%r365, %r365, %r253;
	ld.global.u32 	%r254, [%rd6+92];
	xor.b32  	%r364, %r364, %r254;
	ld.global.u32 	%r255, [%rd6+96];
	xor.b32  	%r363, %r363, %r255;
$L__BB1_17:
	and.b32  	%r257, %r219, 32;
	setp.eq.s32 	%p10, %r257, 0;
	@%p10 bra 	$L__BB1_19;
	ld.global.u32 	%r258, [%rd6+100];
	xor.b32  	%r367, %r367, %r258;
	ld.global.u32 	%r259, [%rd6+104];
	xor.b32  	%r366, %r366, %r259;
	ld.global.u32 	%r260, [%rd6+108];
	xor.b32  	%r365, %r365, %r260;
	ld.global.u32 	%r261, [%rd6+112];
	xor.b32  	%r364, %r364, %r261;
	ld.global.u32 	%r262, [%rd6+116];
	xor.b32  	%r363, %r363, %r262;
$L__BB1_19:
	and.b32  	%r264, %r219, 64;
	setp.eq.s32 	%p11, %r264, 0;
	@%p11 bra 	$L__BB1_21;
	ld.global.u32 	%r265, [%rd6+120];
	xor.b32  	%r367, %r367, %r265;
	ld.global.u32 	%r266, [%rd6+124];
	xor.b32  	%r366, %r366, %r266;
	ld.global.u32 	%r267, [%rd6+128];
	xor.b32  	%r365, %r365, %r267;
	ld.global.u32 	%r268, [%rd6+132];
	xor.b32  	%r364, %r364, %r268;
	ld.global.u32 	%r269, [%rd6+136];
	xor.b32  	%r363, %r363, %r269;
$L__BB1_21:
	and.b32  	%r271, %r219, 128;
	setp.eq.s32 	%p12, %r271, 0;
	@%p12 bra 	$L__BB1_23;
	ld.global.u32 	%r272, [%rd6+140];
	xor.b32  	%r367, %r367, %r272;
	ld.global.u32 	%r273, [%rd6+144];
	xor.b32  	%r366, %r366, %r273;
	ld.global.u32 	%r274, [%rd6+148];
	xor.b32  	%r365, %r365, %r274;
	ld.global.u32 	%r275, [%rd6+152];
	xor.b32  	%r364, %r364, %r275;
	ld.global.u32 	%r276, [%rd6+156];
	xor.b32  	%r363, %r363, %r276;
$L__BB1_23:
	and.b32  	%r278, %r219, 256;
	setp.eq.s32 	%p13, %r278, 0;
	@%p13 bra 	$L__BB1_25;
	ld.global.u32 	%r279, [%rd6+160];
	xor.b32  	%r367, %r367, %r279;
	ld.global.u32 	%r280, [%rd6+164];
	xor.b32  	%r366, %r366, %r280;
	ld.global.u32 	%r281, [%rd6+168];
	xor.b32  	%r365, %r365, %r281;
	ld.global.u32 	%r282, [%rd6+172];
	xor.b32  	%r364, %r364, %r282;
	ld.global.u32 	%r283, [%rd6+176];
	xor.b32  	%r363, %r363, %r283;
$L__BB1_25:
	and.b32  	%r285, %r219, 512;
	setp.eq.s32 	%p14, %r285, 0;
	@%p14 bra 	$L__BB1_27;
	ld.global.u32 	%r286, [%rd6+180];
	xor.b32  	%r367, %r367, %r286;
	ld.global.u32 	%r287, [%rd6+184];
	xor.b32  	%r366, %r366, %r287;
	ld.global.u32 	%r288, [%rd6+188];
	xor.b32  	%r365, %r365, %r288;
	ld.global.u32 	%r289, [%rd6+192];
	xor.b32  	%r364, %r364, %r289;
	ld.global.u32 	%r290, [%rd6+196];
	xor.b32  	%r363, %r363, %r290;
$L__BB1_27:
	and.b32  	%r292, %r219, 1024;
	setp.eq.s32 	%p15, %r292, 0;
	@%p15 bra 	$L__BB1_29;
	ld.global.u32 	%r293, [%rd6+200];
	xor.b32  	%r367, %r367, %r293;
	ld.global.u32 	%r294, [%rd6+204];
	xor.b32  	%r366, %r366, %r294;
	ld.global.u32 	%r295, [%rd6+208];
	xor.b32  	%r365, %r365, %r295;
	ld.global.u32 	%r296, [%rd6+212];
	xor.b32  	%r364, %r364, %r296;
	ld.global.u32 	%r297, [%rd6+216];
	xor.b32  	%r363, %r363, %r297;
$L__BB1_29:
	and.b32  	%r299, %r219, 2048;
	setp.eq.s32 	%p16, %r299, 0;
	@%p16 bra 	$L__BB1_31;
	ld.global.u32 	%r300, [%rd6+220];
	xor.b32  	%r367, %r367, %r300;
	ld.global.u32 	%r301, [%rd6+224];
	xor.b32  	%r366, %r366, %r301;
	ld.global.u32 	%r302, [%rd6+228];
	xor.b32  	%r365, %r365, %r302;
	ld.global.u32 	%r303, [%rd6+232];
	xor.b32  	%r364, %r364, %r303;
	ld.global.u32 	%r304, [%rd6+236];
	xor.b32  	%r363, %r363, %r304;
$L__BB1_31:
	and.b32  	%r306, %r219, 4096;
	setp.eq.s32 	%p17, %r306, 0;
	@%p17 bra 	$L__BB1_33;
	ld.global.u32 	%r307, [%rd6+240];
	xor.b32  	%r367, %r367, %r307;
	ld.global.u32 	%r308, [%rd6+244];
	xor.b32  	%r366, %r366, %r308;
	ld.global.u32 	%r309, [%rd6+248];
	xor.b32  	%r365, %r365, %r309;
	ld.global.u32 	%r310, [%rd6+252];
	xor.b32  	%r364, %r364, %r310;
	ld.global.u32 	%r311, [%rd6+256];
	xor.b32  	%r363, %r363, %r311;
$L__BB1_33:
	and.b32  	%r313, %r219, 8192;
	setp.eq.s32 	%p18, %r313, 0;
	@%p18 bra 	$L__BB1_35;
	ld.global.u32 	%r314, [%rd6+260];
	xor.b32  	%r367, %r367, %r314;
	ld.global.u32 	%r315, [%rd6+264];
	xor.b32  	%r366, %r366, %r315;
	ld.global.u32 	%r316, [%rd6+268];
	xor.b32  	%r365, %r365, %r316;
	ld.global.u32 	%r317, [%rd6+272];
	xor.b32  	%r364, %r364, %r317;
	ld.global.u32 	%r318, [%rd6+276];
	xor.b32  	%r363, %r363, %r318;
$L__BB1_35:
	and.b32  	%r320, %r219, 16384;
	setp.eq.s32 	%p19, %r320, 0;
	@%p19 bra 	$L__BB1_37;
	ld.global.u32 	%r321, [%rd6+280];
	xor.b32  	%r367, %r367, %r321;
	ld.global.u32 	%r322, [%rd6+284];
	xor.b32  	%r366, %r366, %r322;
	ld.global.u32 	%r323, [%rd6+288];
	xor.b32  	%r365, %r365, %r323;
	ld.global.u32 	%r324, [%rd6+292];
	xor.b32  	%r364, %r364, %r324;
	ld.global.u32 	%r325, [%rd6+296];
	xor.b32  	%r363, %r363, %r325;
$L__BB1_37:
	and.b32  	%r327, %r219, 32768;
	setp.eq.s32 	%p20, %r327, 0;
	@%p20 bra 	$L__BB1_39;
	ld.global.u32 	%r328, [%rd6+300];
	xor.b32  	%r367, %r367, %r328;
	ld.global.u32 	%r329, [%rd6+304];
	xor.b32  	%r366, %r366, %r329;
	ld.global.u32 	%r330, [%rd6+308];
	xor.b32  	%r365, %r365, %r330;
	ld.global.u32 	%r331, [%rd6+312];
	xor.b32  	%r364, %r364, %r331;
	ld.global.u32 	%r332, [%rd6+316];
	xor.b32  	%r363, %r363, %r332;
$L__BB1_39:
	add.s32 	%r362, %r362, 16;
	setp.ne.s32 	%p21, %r362, 32;
	@%p21 bra 	$L__BB1_7;
	mad.lo.s32 	%r333, %r356, -31, %r23;
	add.s32 	%r356, %r333, 1;
	setp.ne.s32 	%p22, %r356, 5;
	@%p22 bra 	$L__BB1_6;
	st.global.u32 	[%rd2+4], %r367;
	st.global.u32 	[%rd2+8], %r366;
	st.global.u32 	[%rd2+12], %r365;
	st.global.u32 	[%rd2+16], %r364;
	st.global.u32 	[%rd2+20], %r363;
	add.s32 	%r350, %r350, 1;
	setp.lt.u32 	%p23, %r350, %r14;
	@%p23 bra 	$L__BB1_5;
$L__BB1_42:
	shr.u64 	%rd7, %rd22, 2;
	add.s32 	%r349, %r349, 1;
	setp.gt.u64 	%p24, %rd22, 3;
	mov.u64 	%rd22, %rd7;
	@%p24 bra 	$L__BB1_3;
$L__BB1_43:
	mov.b32 	%r334, 0;
	st.global.v2.u32 	[%rd2+24], {%r334, %r334};
	st.global.u32 	[%rd2+32], %r334;
	mov.b64 	%rd18, 0;
	st.global.u64 	[%rd2+40], %rd18;
	shr.u32 	%r335, %r367, 2;
	xor.b32  	%r336, %r335, %r367;
	st.global.v2.u32 	[%rd2+8], {%r365, %r364};
	shl.b32 	%r337, %r363, 4;
	shl.b32 	%r338, %r336, 1;
	xor.b32  	%r339, %r338, %r337;
	xor.b32  	%r340, %r339, %r336;
	xor.b32  	%r341, %r340, %r363;
	st.global.v2.u32 	[%rd2+16], {%r363, %r341};
	add.s32 	%r342, %r2, 362437;
	st.global.v2.u32 	[%rd2], {%r342, %r366};
	add.s32 	%r343, %r341, %r342;
	cvt.rn.f32.u32 	%f2, %r343;
	fma.rn.f32 	%f1, %f2, 0f2F800000, 0f2F000000;
	cvta.to.global.u64 	%rd19, %rd9;
	shl.b64 	%rd20, %rd1, 1;
	add.s64 	%rd21, %rd19, %rd20;
	// begin inline asm
	{  cvt.rn.f16.f32 %rs1, %f1;}

	// end inline asm
	st.global.u16 	[%rd21], %rs1;
$L__BB1_44:
	ret;

}


// ===== COMPILED SASS (sm_100) =====

	.target	sm_100

	.elftype	@"ET_EXEC"


//--------------------- .note.nv.tkinfo           --------------------------
	.section	.note.nv.tkinfo,"",@"SHT_NOTE"
	.sectionflags	@"SHF_NOTE_NV_TKINFO"
	.tkinfo
        /*0018*/ 	.word	0x00000002
        /*0030*/ 	.string	""
        /*0030*/ 	.string	"ptxas"
        /*0030*/ 	.string	"Cuda compilation tools, release 13.0, V13.0.88"
        /*0030*/ 	.string	"Build cuda_13.0.r13.0/compiler.36424714_0"
        /*0030*/ 	.string	"-arch sm_100 -m 64 "



//--------------------- .note.nv.cuinfo           --------------------------
	.section	.note.nv.cuinfo,"",@"SHT_NOTE"
	.sectionflags	@"SHF_NOTE_NV_CUINFO"
        /*0018*/ 	.short	0x0002
        /*001a*/ 	.short	0x0064
        /*001c*/ 	.short	0x0082
	.zero		2


//--------------------- .nv.info                  --------------------------
	.section	.nv.info,"",@"SHT_CUDA_INFO"
	.align	4


	//----- nvinfo : EIATTR_REGCOUNT
	.align		4
        /*0000*/ 	.byte	0x04, 0x2f
        /*0002*/ 	.short	(.L_10 - .L_9)
	.align		4
.L_9:
        /*0004*/ 	.word	index@(_ZN43_GLOBAL__N__671c165f_4_k_cu_351b1732_21292223fill_random_data_kernelEP17curandStateXORWOWPfim)
        /*0008*/ 	.word	0x0000001f


	//----- nvinfo : EIATTR_FRAME_SIZE
	.align		4
.L_10:
        /*000c*/ 	.byte	0x04, 0x11
        /*000e*/ 	.short	(.L_12 - .L_11)
	.align		4
.L_11:
        /*0010*/ 	.word	index@(_ZN43_GLOBAL__N__671c165f_4_k_cu_351b1732_21292223fill_random_data_kernelEP17curandStateXORWOWPfim)
        /*0014*/ 	.word	0x00000000


	//----- nvinfo : EIATTR_REGCOUNT
	.align		4
.L_12:
        /*0018*/ 	.byte	0x04, 0x2f
        /*001a*/ 	.short	(.L_14 - .L_13)
	.align		4
.L_13:
        /*001c*/ 	.word	index@(_ZN43_GLOBAL__N__671c165f_4_k_cu_351b1732_21292223fill_random_data_kernelEP17curandStateXORWOWP6__halfim)
        /*0020*/ 	.word	0x0000001f


	//----- nvinfo : EIATTR_FRAME_SIZE
	.align		4
.L_14:
        /*0024*/ 	.byte	0x04, 0x11
        /*0026*/ 	.short	(.L_16 - .L_15)
	.align		4
.L_15:
        /*0028*/ 	.word	index@(_ZN43_GLOBAL__N__671c165f_4_k_cu_351b1732_21292223fill_random_data_kernelEP17curandStateXORWOWP6__halfim)
        /*002c*/ 	.word	0x00000000


	//----- nvinfo : EIATTR_MIN_STACK_SIZE
	.align		4
.L_16:
        /*0030*/ 	.byte	0x04, 0x12
        /*0032*/ 	.short	(.L_18 - .L_17)
	.align		4
.L_17:
        /*0034*/ 	.word	index@(_ZN43_GLOBAL__N__671c165f_4_k_cu_351b1732_21292223fill_random_data_kernelEP17curandStateXORWOWP6__halfim)
        /*0038*/ 	.word	0x00000000


	//----- nvinfo : EIATTR_MIN_STACK_SIZE
	.align		4
.L_18:
        /*003c*/ 	.byte	0x04, 0x12
        /*003e*/ 	.short	(.L_20 - .L_19)
	.align		4
.L_19:
        /*0040*/ 	.word	index@(_ZN43_GLOBAL__N__671c165f_4_k_cu_351b1732_21292223fill_random_data_kernelEP17curandStateXORWOWPfim)
        /*0044*/ 	.word	0x00000000
.L_20:


//--------------------- .nv.compat                --------------------------
	.section	.nv.compat,"",@"SHT_CUDA_COMPAT_INFO"
	.align	4
        /*0000*/ 	.byte	0x02, 0x09, 0x00, 0x00, 0x02, 0x02, 0x01, 0x00, 0x02, 0x05, 0x05, 0x00, 0x03, 0x07, 0x01, 0x01
        /*0010*/ 	.byte	0x02, 0x03, 0x00, 0x00, 0x02, 0x06, 0x01, 0x00, 0x04, 0x0b, 0x08, 0x00, 0x09, 0x00, 0x00, 0x00
        /*0020*/ 	.byte	0x00, 0x00, 0x00, 0x00


//--------------------- .nv.info._ZN43_GLOBAL__N__671c165f_4_k_cu_351b1732_21292223fill_random_data_kernelEP17curandStateXORWOWP6__halfim --------------------------
	.section	.nv.info._ZN43_GLOBAL__N__671c165f_4_k_cu_351b1732_21292223fill_random_data_kernelEP17curandStateXORWOWP6__halfim,"",@"SHT_CUDA_INFO"
	.sectionflags	@""
	.align	4


	//----- nvinfo : EIATTR_CUDA_API_VERSION
	.align		4
        /*0000*/ 	.byte	0x04, 0x37
        /*0002*/ 	.short	(.L_22 - .L_21)
.L_21:
        /*0004*/ 	.word	0x00000082


	//----- nvinfo : EIATTR_KPARAM_INFO
	.align		4
.L_22:
        /*0008*/ 	.byte	0x04, 0x17
        /*000a*/ 	.short	(.L_24 - .L_23)
.L_23:
        /*000c*/ 	.word	0x00000000
        /*0010*/ 	.short	0x0003
        /*0012*/ 	.short	0x0018
        /*0014*/ 	.byte	0x00, 0xf0, 0x21, 0x00


	//----- nvinfo : EIATTR_KPARAM_INFO
	.align		4
.L_24:
        /*0018*/ 	.byte	0x04, 0x17
        /*001a*/ 	.short	(.L_26 - .L_25)
.L_25:
        /*001c*/ 	.word	0x00000000
        /*0020*/ 	.short	0x0002
        /*0022*/ 	.short	0x0010
        /*0024*/ 	.byte	0x00, 0xf0, 0x11, 0x00


	//----- nvinfo : EIATTR_KPARAM_INFO
	.align		4
.L_26:
        /*0028*/ 	.byte	0x04, 0x17
        /*002a*/ 	.short	(.L_28 - .L_27)
.L_27:
        /*002c*/ 	.word	0x00000000
        /*0030*/ 	.short	0x0001
        /*0032*/ 	.short	0x0008
        /*0034*/ 	.byte	0x00, 0xf5, 0x21, 0x00


	//----- nvinfo : EIATTR_KPARAM_INFO
	.align		4
.L_28:
        /*0038*/ 	.byte	0x04, 0x17
        /*003a*/ 	.short	(.L_30 - .L_29)
.L_29:
        /*003c*/ 	.word	0x00000000
        /*0040*/ 	.short	0x0000
        /*0042*/ 	.short	0x0000
        /*0044*/ 	.byte	0x00, 0xf5, 0x21, 0x00


	//----- nvinfo : EIATTR_SPARSE_MMA_MASK
	.align		4
.L_30:
        /*0048*/ 	.byte	0x03, 0x50
        /*004a*/ 	.short	0x0000


	//----- nvinfo : EIATTR_MAXREG_COUNT
	.align		4
        /*004c*/ 	.byte	0x03, 0x1b
        /*004e*/ 	.short	0x00ff


	//----- nvinfo : EIATTR_MERCURY_ISA_VERSION
	.align		4
        /*0050*/ 	.byte	0x03, 0x5f
        /*0052*/ 	.short	0x0101


	//----- nvinfo : EIATTR_VRC_CTA_INIT_COUNT
	.align		4
        /*0054*/ 	.byte	0x02, 0x4a
	.zero		1
	.zero		1


	//----- nvinfo : EIATTR_EXIT_INSTR_OFFSETS
	.align		4
        /*0058*/ 	.byte	0x04, 0x1c
        /*005a*/ 	.short	(.L_32 - .L_31)


	//   ....[0]....
.L_31:
        /*005c*/ 	.word	0x00000070


	//   ....[1]....
        /*0060*/ 	.word	0x00001150


	//----- nvinfo : EIATTR_CRS_STACK_SIZE
	.align		4
.L_32:
        /*0064*/ 	.byte	0x04, 0x1e
        /*0066*/ 	.short	(.L_34 - .L_33)
.L_33:
        /*0068*/ 	.word	0x00000000


	//----- nvinfo : EIATTR_CBANK_PARAM_SIZE
	.align		4
.L_34:
        /*006c*/ 	.byte	0x03, 0x19
        /*006e*/ 	.short	0x0020


	//----- nvinfo : EIATTR_PARAM_CBANK
	.align		4
        /*0070*/ 	.byte	0x04, 0x0a
        /*0072*/ 	.short	(.L_36 - .L_35)
	.align		4
.L_35:
        /*0074*/ 	.word	index@(.nv.constant0._ZN43_GLOBAL__N__671c165f_4_k_cu_351b1732_21292223fill_random_data_kernelEP17curandStateXORWOWP6__halfim)
        /*0078*/ 	.short	0x0380
        /*007a*/ 	.short	0x0020


	//----- nvinfo : EIATTR_SW_WAR
	.align		4
.L_36:
        /*007c*/ 	.byte	0x04, 0x36
        /*007e*/ 	.short	(.L_38 - .L_37)
.L_37:
        /*0080*/ 	.word	0x00000008
.L_38:


//--------------------- .nv.info._ZN43_GLOBAL__N__671c165f_4_k_cu_351b1732_21292223fill_random_data_kernelEP17curandStateXORWOWPfim --------------------------
	.section	.nv.info._ZN43_GLOBAL__N__671c165f_4_k_cu_351b1732_21292223fill_random_data_kernelEP17curandStateXORWOWPfim,"",@"SHT_CUDA_INFO"
	.sectionflags	@""
	.align	4


	//----- nvinfo : EIATTR_CUDA_API_VERSION
	.align		4
        /*0000*/ 	.byte	0x04, 0x37
        /*0002*/ 	.short	(.L_40 - .L_39)
.L_39:
        /*0004*/ 	.word	0x00000082


	//----- nvinfo : EIATTR_KPARAM_INFO
	.align		4
.L_40:
        /*0008*/ 	.byte	0x04, 0x17
        /*000a*/ 	.short	(.L_42 - .L_41)
.L_41:
        /*000c*/ 	.word	0x00000000
        /*0010*/ 	.short	0x0003
        /*0012*/ 	.short	0x0018
        /*0014*/ 	.byte	0x00, 0xf0, 0x21, 0x00


	//----- nvinfo : EIATTR_KPARAM_INFO
	.align		4
.L_42:
        /*0018*/ 	.byte	0x04, 0x17
        /*001a*/ 	.short	(.L_44 - .L_43)
.L_43:
        /*001c*/ 	.word	0x00000000
        /*0020*/ 	.short	0x0002
        /*0022*/ 	.short	0x0010
        /*0024*/ 	.byte	0x00, 0xf0, 0x11, 0x00


	//----- nvinfo : EIATTR_KPARAM_INFO
	.align		4
.L_44:
        /*0028*/ 	.byte	0x04, 0x17
        /*002a*/ 	.short	(.L_46 - .L_45)
.L_45:
        /*002c*/ 	.word	0x00000000
        /*0030*/ 	.short	0x0001
        /*0032*/ 	.short	0x0008
        /*0034*/ 	.byte	0x00, 0xf5, 0x21, 0x00


	//----- nvinfo : EIATTR_KPARAM_INFO
	.align		4
.L_46:
        /*0038*/ 	.byte	0x04, 0x17
        /*003a*/ 	.short	(.L_48 - .L_47)
.L_47:
        /*003c*/ 	.word	0x00000000
        /*0040*/ 	.short	0x0000
        /*0042*/ 	.short	0x0000
        /*0044*/ 	.byte	0x00, 0xf5, 0x21, 0x00


	//----- nvinfo : EIATTR_SPARSE_MMA_MASK
	.align		4
.L_48:
        /*0048*/ 	.byte	0x03, 0x50
        /*004a*/ 	.short	0x0000


	//----- nvinfo : EIATTR_MAXREG_COUNT
	.align		4
        /*004c*/ 	.byte	0x03, 0x1b
        /*004e*/ 	.short	0x00ff


	//----- nvinfo : EIATTR_MERCURY_ISA_VERSION
	.align		4
        /*0050*/ 	.byte	0x03, 0x5f
        /*0052*/ 	.short	0x0101


	//----- nvinfo : EIATTR_VRC_CTA_INIT_COUNT
	.align		4
        /*0054*/ 	.byte	0x02, 0x4a
	.zero		1
	.zero		1


	//----- nvinfo : EIATTR_EXIT_INSTR_OFFSETS
	.align		4
        /*0058*/ 	.byte	0x04, 0x1c
        /*005a*/ 	.short	(.L_50 - .L_49)


	//   ....[0]....
.L_49:
        /*005c*/ 	.word	0x00000070


	//   ....[1]....
        /*0060*/ 	.word	0x00001140


	//----- nvinfo : EIATTR_CRS_STACK_SIZE
	.align		4
.L_50:
        /*0064*/ 	.byte	0x04, 0x1e
        /*0066*/ 	.short	(.L_52 - .L_51)
.L_51:
        /*0068*/ 	.word	0x00000000


	//----- nvinfo : EIATTR_CBANK_PARAM_SIZE
	.align		4
.L_52:
        /*006c*/ 	.byte	0x03, 0x19
        /*006e*/ 	.short	0x0020


	//----- nvinfo : EIATTR_PARAM_CBANK
	.align		4
        /*0070*/ 	.byte	0x04, 0x0a
        /*0072*/ 	.short	(.L_54 - .L_53)
	.align		4
.L_53:
        /*0074*/ 	.word	index@(.nv.constant0._ZN43_GLOBAL__N__671c165f_4_k_cu_351b1732_21292223fill_random_data_kernelEP17curandStateXORWOWPfim)
        /*0078*/ 	.short	0x0380
        /*007a*/ 	.short	0x0020


	//----- nvinfo : EIATTR_SW_WAR
	.align		4
.L_54:
        /*007c*/ 	.byte	0x04, 0x36
        /*007e*/ 	.short	(.L_56 - .L_55)
.L_55:
        /*0080*/ 	.word	0x00000008
.L_56:


//--------------------- .nv.callgraph             --------------------------
	.section	.nv.callgraph,"",@"SHT_CUDA_CALLGRAPH"
	.align	4
	.sectionentsize	8
	.align		4
        /*0000*/ 	.word	0x00000000
	.align		4
        /*0004*/ 	.word	0xffffffff
	.align		4
        /*0008*/ 	.word	0x00000000
	.align		4
        /*000c*/ 	.word	0xfffffffe
	.align		4
        /*0010*/ 	.word	0x00000000
	.align		4
        /*0014*/ 	.word	0xfffffffd
	.align		4
        /*0018*/ 	.word	0x00000000
	.align		4
        /*001c*/ 	.word	0xfffffffc


//--------------------- .nv.constant4             --------------------------
	.section	.nv.constant4,"a",@progbits
	.align	8
	.align		8
.nv.constant4:
        /*0000*/ 	.dword	precalc_xorwow_matrix
	.align		8
        /*0008*/ 	.dword	precalc_xorwow_offset_matrix
	.align		8
        /*0010*/ 	.dword	mrg32k3aM1
	.align		8
        /*0018*/ 	.dword	mrg32k3aM2
	.align		8
        /*0020*/ 	.dword	mrg32k3aM1SubSeq
	.align		8
        /*0028*/ 	.dword	mrg32k3aM2SubSeq
	.align		8
        /*0030*/ 	.dword	mrg32k3aM1Seq
	.align		8
        /*0038*/ 	.dword	mrg32k3aM2Seq


//--------------------- .nv.constant3             --------------------------
	.section	.nv.constant3,"a",@progbits
	.align	8
.nv.constant3:
	.type		__cr_lgamma_table,@object
	.size		__cr_lgamma_table,(.L_8 - __cr_lgamma_table)
__cr_lgamma_table:
        /*0000*/ 	.byte	0x00, 0x00, 0x00, 0x00, 0x00, 0x00, 0x00, 0x00, 0x00, 0x00, 0x00, 0x00, 0x00, 0x00, 0x00, 0x00
        /*0010*/ 	.byte	0xef, 0x39, 0xfa, 0xfe, 0x42, 0x2e, 0xe6, 0x3f, 0x02, 0x20, 0x2a, 0xfa, 0x0b, 0xab, 0xfc, 0x3f
        /*0020*/ 	.byte	0xf9, 0x2c, 0x92, 0x7c, 0xa7, 0x6c, 0x09, 0x40, 0xc9, 0x79, 0x44, 0x3c, 0x64, 0x26, 0x13, 0x40
        /*0030*/ 	.byte	0xca, 0x01, 0xcf, 0x3a, 0x27, 0x51, 0x1a, 0x40, 0x30, 0xcc, 0x2d, 0xf3, 0xe1, 0x0c, 0x21, 0x40
        /*0040*/ 	.byte	0x0d, 0xb7, 0xfc, 0x82, 0x8e, 0x35, 0x25, 0x40
.L_8:


//--------------------- .text._ZN43_GLOBAL__N__671c165f_4_k_cu_351b1732_21292223fill_random_data_kernelEP17curandStateXORWOWP6__halfim --------------------------
	.section	.text._ZN43_GLOBAL__N__671c165f_4_k_cu_351b1732_21292223fill_random_data_kernelEP17curandStateXORWOWP6__halfim,"ax",@progbits
	.align	128
.text._ZN43_GLOBAL__N__671c165f_4_k_cu_351b1732_21292223fill_random_data_kernelEP17curandStateXORWOWP6__halfim:
        .type           _ZN43_GLOBAL__N__671c165f_4_k_cu_351b1732_21292223fill_random_data_kernelEP17curandStateXORWOWP6__halfim,@function
        .size           _ZN43_GLOBAL__N__671c165f_4_k_cu_351b1732_21292223fill_random_data_kernelEP17curandStateXORWOWP6__halfim,(.L_x_18 - _ZN43_GLOBAL__N__671c165f_4_k_cu_351b1732_21292223fill_random_data_kernelEP17curandStateXORWOWP6__halfim)
        .other          _ZN43_GLOBAL__N__671c165f_4_k_cu_351b1732_21292223fill_random_data_kernelEP17curandStateXORWOWP6__halfim,@"STO_CUDA_ENTRY STV_DEFAULT"
_ZN43_GLOBAL__N__671c165f_4_k_cu_351b1732_21292223fill_random_data_kernelEP17curandStateXORWOWP6__halfim:
[----:B------:R-:W-:Y:S01]  /*0000*/  LDC R1, c[0x0][0x37c] ;  /* 0x0000df00ff017b82 */ /* 0x000fe20000000800 */
[----:B------:R-:W0:Y:S07]  /*0010*/  S2R R0, SR_TID.X ;  /* 0x0000000000007919 */ /* 0x000e2e0000002100 */
[----:B------:R-:W0:Y:S01]  /*0020*/  S2UR UR4, SR_CTAID.X ;  /* 0x00000000000479c3 */ /* 0x000e220000002500 */
[----:B------:R-:W1:Y:S07]  /*0030*/  LDCU UR5, c[0x0][0x390] ;  /* 0x00007200ff0577ac */ /* 0x000e6e0008000800 */
[----:B------:R-:W0:Y:S02]  /*0040*/  LDC R3, c[0x0][0x360] ;  /* 0x0000d800ff037b82 */ /* 0x000e240000000800 */
[----:B0-----:R-:W-:-:S05]  /*0050*/  IMAD R0, R3, UR4, R0 ;  /* 0x0000000403007c24 */ /* 0x001fca000f8e0200 */
[----:B-1----:R-:W-:-:S13]  /*0060*/  ISETP.GE.U32.AND P0, PT, R0, UR5, PT ;  /* 0x0000000500007c0c */ /* 0x002fda000bf06070 */
[----:B------:R-:W-:Y:S05]  /*0070*/  @P0 EXIT ;  /* 0x000000000000094d */ /* 0x000fea0003800000 */
[----:B------:R-:W0:Y:S01]  /*0080*/  LDC.64 R2, c[0x0][0x398] ;  /* 0x0000e600ff027b82 */ /* 0x000e220000000a00 */
[----:B------:R-:W1:Y:S01]  /*0090*/  LDCU.64 UR4, c[0x0][0x358] ;  /* 0x00006b00ff0477ac */ /* 0x000e620008000a00 */
[----:B------:R-:W-:Y:S01]  /*00a0*/  ISETP.NE.AND P0, PT, R0, RZ, PT ;  /* 0x000000ff0000720c */ /* 0x000fe20003f05270 */
[----:B------:R-:W-:Y:S05]  /*00b0*/  BSSY.RECONVERGENT B0, `(.L_x_0) ;  /* 0x00000e7000007945 */ /* 0x000fea0003800200 */
[----:B------:R-:W2:Y:S01]  /*00c0*/  LDC.64 R8, c[0x0][0x380] ;  /* 0x0000e000ff087b82 */ /* 0x000ea20000000a00 */
[----:B0-----:R-:W-:Y:S02]  /*00d0*/  LOP3.LUT R2, R2, 0xaad26b49, RZ, 0x3c, !PT ;  /* 0xaad26b4902027812 */ /* 0x001fe400078e3cff */
[----:B------:R-:W-:-:S03]  /*00e0*/  LOP3.LUT R4, R3, 0xf7dcefdd, RZ, 0x3c, !PT ;  /* 0xf7dcefdd03047812 */ /* 0x000fc600078e3cff */
[----:B------:R-:W-:Y:S02]  /*00f0*/  IMAD R3, R2, 0x4182bed5, RZ ;  /* 0x4182bed502037824 */ /* 0x000fe400078e02ff */
[----:B------:R-:W-:Y:S02]  /*0100*/  IMAD R4, R4, -0x658354e5, RZ ;  /* 0x9a7cab1b04047824 */ /* 0x000fe400078e02ff */
[C---:B------:R-:W-:Y:S02]  /*0110*/  VIADD R7, R3.reuse, 0x75bcd15 ;  /* 0x075bcd1503077836 */ /* 0x040fe40000000000 */
[C---:B------:R-:W-:Y:S01]  /*0120*/  IMAD.IADD R6, R3.reuse, 0x1, R4 ;  /* 0x0000000103067824 */ /* 0x040fe200078e0204 */
[C---:B------:R-:W-:Y:S01]  /*0130*/  LOP3.LUT R2, R4.reuse, 0x5491333, RZ, 0x3c, !PT ;  /* 0x0549133304027812 */ /* 0x040fe200078e3cff */
[----:B------:R-:W-:Y:S01]  /*0140*/  VIADD R5, R4, 0x1f123bb5 ;  /* 0x1f123bb504057836 */ /* 0x000fe20000000000 */
[----:B------:R-:W-:Y:S01]  /*0150*/  LOP3.LUT R4, R3, 0x159a55e5, RZ, 0x3c, !PT ;  /* 0x159a55e503047812 */ /* 0x000fe200078e3cff */
[----:B--2---:R-:W-:-:S04]  /*0160*/  IMAD.WIDE.U32 R8, R0, 0x30, R8 ;  /* 0x0000003000087825 */ /* 0x004fc800078e0008 */
[----:B------:R-:W-:Y:S01]  /*0170*/  VIADD R3, R3, 0x583f19 ;  /* 0x00583f1903037836 */ /* 0x000fe20000000000 */
[----:B-1----:R0:W-:Y:S01]  /*0180*/  STG.E.64 desc[UR4][R8.64+0x8], R4 ;  /* 0x0000080408007986 */ /* 0x0021e2000c101b04 */
[----:B------:R-:W-:-:S03]  /*0190*/  VIADD R6, R6, 0x64f0c9 ;  /* 0x0064f0c906067836 */ /* 0x000fc60000000000 */
[----:B------:R0:W-:Y:S04]  /*01a0*/  STG.E.64 desc[UR4][R8.64+0x10], R2 ;  /* 0x0000100208007986 */ /* 0x0001e8000c101b04 */
[----:B------:R0:W-:Y:S01]  /*01b0*/  STG.E.64 desc[UR4][R8.64], R6 ;  /* 0x0000000608007986 */ /* 0x0001e2000c101b04 */
[----:B------:R-:W-:Y:S05]  /*01c0*/  @!P0 BRA `(.L_x_1) ;  /* 0x0000000c00548947 */ /* 0x000fea0003800000 */
[----:B0-----:R-:W-:Y:S02]  /*01d0*/  IMAD.MOV.U32 R6, RZ, RZ, RZ ;  /* 0x000000ffff067224 */ /* 0x001fe400078e00ff */
[----:B------:R-:W-:Y:S02]  /*01e0*/  IMAD.MOV.U32 R12, RZ, RZ, R0 ;  /* 0x000000ffff0c7224 */ /* 0x000fe400078e0000 */
[----:B------:R-:W-:-:S07]  /*01f0*/  IMAD.MOV.U32 R13, RZ, RZ, RZ ;  /* 0x000000ffff0d7224 */ /* 0x000fce00078e00ff */
.L_x_7:
[----:B------:R-:W-:Y:S01]  /*0200*/  LOP3.LUT R8, R12, 0x3, RZ, 0xc0, !PT ;  /* 0x000000030c087812 */ /* 0x000fe200078ec0ff */
[----:B------:R-:W-:Y:S03]  /*0210*/  BSSY.RECONVERGENT B1, `(.L_x_2) ;  /* 0x00000ca000017945 */ /* 0x000fe60003800200 */
[----:B------:R-:W-:-:S04]  /*0220*/  ISETP.NE.U32.AND P0, PT, R8, RZ, PT ;  /* 0x000000ff0800720c */ /* 0x000fc80003f05070 */
[----:B------:R-:W-:-:S13]  /*0230*/  ISETP.NE.AND.EX P0, PT, RZ, RZ, PT, P0 ;  /* 0x000000ffff00720c */ /* 0x000fda0003f05300 */
[----:B0-----:R-:W-:Y:S05]  /*0240*/  @!P0 BRA `(.L_x_3) ;  /* 0x0000000c00188947 */ /* 0x001fea0003800000 */
[----:B------:R-:W0:Y:S01]  /*0250*/  LDC.64 R8, c[0x4][RZ] ;  /* 0x01000000ff087b82 */ /* 0x000e220000000a00 */
[----:B------:R-:W-:Y:S02]  /*0260*/  IMAD.MOV.U32 R14, RZ, RZ, RZ ;  /* 0x000000ffff0e7224 */ /* 0x000fe400078e00ff */
[----:B0-----:R-:W-:-:S07]  /*0270*/  IMAD.WIDE.U32 R8, R6, 0xc80, R8 ;  /* 0x00000c8006087825 */ /* 0x001fce00078e0008 */
.L_x_6:
[----:B------:R-:W-:Y:S01]  /*0280*/  IMAD.MOV.U32 R15, RZ, RZ, RZ ;  /* 0x000000ffff0f7224 */ /* 0x000fe200078e00ff */
[----:B0-----:R-:W-:Y:S02]  /*0290*/  CS2R R2, SRZ ;  /* 0x0000000000027805 */ /* 0x001fe4000001ff00 */
[----:B------:R-:W-:Y:S01]  /*02a0*/  CS2R R4, SRZ ;  /* 0x0000000000047805 */ /* 0x000fe2000001ff00 */
[----:B------:R-:W-:-:S07]  /*02b0*/  IMAD.MOV.U32 R7, RZ, RZ, RZ ;  /* 0x000000ffff077224 */ /* 0x000fce00078e00ff */
.L_x_5:
[----:B------:R-:W0:Y:S02]  /*02c0*/  LDC.64 R10, c[0x0][0x380] ;  /* 0x0000e000ff0a7b82 */ /* 0x000e240000000a00 */
[----:B0-----:R-:W-:-:S04]  /*02d0*/  IMAD.WIDE.U32 R10, R0, 0x30, R10 ;  /* 0x00000030000a7825 */ /* 0x001fc800078e000a */
[----:B------:R-:W-:-:S05]  /*02e0*/  IMAD.WIDE.U32 R10, R15, 0x4, R10 ;  /* 0x000000040f0a7825 */ /* 0x000fca00078e000a */
[----:B------:R0:W5:Y:S01]  /*02f0*/  LDG.E R16, desc[UR4][R10.64+0x4] ;  /* 0x000004040a107981 */ /* 0x000162000c1e1900 */
[----:B------:R-:W-:-:S07]  /*0300*/  IMAD.MOV.U32 R17, RZ, RZ, RZ ;  /* 0x000000ffff117224 */ /* 0x000fce00078e00ff */
.L_x_4:
[----:B-----5:R-:W-:Y:S01]  /*0310*/  SHF.R.U32.HI R23, RZ, R17, R16 ;  /* 0x00000011ff177219 */ /* 0x020fe20000011610 */
[----:B0-----:R-:W-:-:S03]  /*0320*/  IMAD.SHL.U32 R10, R15, 0x20, RZ ;  /* 0x000000200f0a7824 */ /* 0x001fc600078e00ff */
[----:B------:R-:W-:Y:S01]  /*0330*/  LOP3.LUT R11, R23, 0x1, RZ, 0xc0, !PT ;  /* 0x00000001170b7812 */ /* 0x000fe200078ec0ff */
[----:B------:R-:W-:-:S03]  /*0340*/  IMAD.IADD R10, R10, 0x1, R17 ;  /* 0x000000010a0a7824 */ /* 0x000fc600078e0211 */
[----:B------:R-:W-:Y:S01]  /*0350*/  ISETP.NE.U32.AND P0, PT, R11, 0x1, PT ;  /* 0x000000010b00780c */ /* 0x000fe20003f05070 */
[----:B------:R-:W-:-:S03]  /*0360*/  IMAD R11, R10, 0x5, RZ ;  /* 0x000000050a0b7824 */ /* 0x000fc600078e02ff */
[----:B------:R-:W-:Y:S01]  /*0370*/  R2P PR, R23, 0x7e ;  /* 0x0000007e17007804 */ /* 0x000fe20000000000 */
[----:B------:R-:W-:-:S08]  /*0380*/  IMAD.WIDE.U32 R10, R11, 0x4, R8 ;  /* 0x000000040b0a7825 */ /* 0x000fd000078e0008 */
[----:B------:R-:W2:Y:S04]  /*0390*/  @!P0 LDG.E R20, desc[UR4][R10.64+0x10] ;  /* 0x000010040a148981 */ /* 0x000ea8000c1e1900 */
[----:B------:R-:W3:Y:S04]  /*03a0*/  @P1 LDG.E R22, desc[UR4][R10.64+0x24] ;  /* 0x000024040a161981 */ /* 0x000ee8000c1e1900 */
[----:B------:R-:W4:Y:S04]  /*03b0*/  @P2 LDG.E R24, desc[UR4][R10.64+0x38] ;  /* 0x000038040a182981 */ /* 0x000f28000c1e1900 */
[----:B------:R-:W4:Y:S04]  /*03c0*/  @P3 LDG.E R26, desc[UR4][R10.64+0x4c] ;  /* 0x00004c040a1a3981 */ /* 0x000f28000c1e1900 */
[----:B------:R-:W4:Y:S04]  /*03d0*/  @P4 LDG.E R28, desc[UR4][R10.64+0x60] ;  /* 0x000060040a1c4981 */ /* 0x000f28000c1e1900 */
[----:B------:R-:W4:Y:S04]  /*03e0*/  @!P0 LDG.E R18, desc[UR4][R10.64] ;  /* 0x000000040a128981 */ /* 0x000f28000c1e1900 */
[----:B------:R-:W4:Y:S04]  /*03f0*/  @!P0 LDG.E R19, desc[UR4][R10.64+0x4] ;  /* 0x000004040a138981 */ /* 0x000f28000c1e1900 */
[----:B------:R-:W4:Y:S04]  /*0400*/  @P5 LDG.E R21, desc[UR4][R10.64+0x74] ;  /* 0x000074040a155981 */ /* 0x000f28000c1e1900 */
[----:B------:R-:W4:Y:S04]  /*0410*/  @P1 LDG.E R25, desc[UR4][R10.64+0x20] ;  /* 0x000020040a191981 */ /* 0x000f28000c1e1900 */
[----:B------:R-:W4:Y:S01]  /*0420*/  @P3 LDG.E R27, desc[UR4][R10.64+0x48] ;  /* 0x000048040a1b3981 */ /* 0x000f22000c1e1900 */
[----:B--2---:R-:W-:-:S03]  /*0430*/  @!P0 LOP3.LUT R3, R3, R20, RZ, 0x3c, !PT ;  /* 0x0000001403038212 */ /* 0x004fc600078e3cff */
[----:B------:R-:W2:Y:S01]  /*0440*/  @P1 LDG.E R20, desc[UR4][R10.64+0x14] ;  /* 0x000014040a141981 */ /* 0x000ea2000c1e1900 */
[----:B---3--:R-:W-:-:S03]  /*0450*/  @P1 LOP3.LUT R3, R3, R22, RZ, 0x3c, !PT ;  /* 0x0000001603031212 */ /* 0x008fc600078e3cff */
[----:B------:R-:W3:Y:S01]  /*0460*/  @P1 LDG.E R22, desc[UR4][R10.64+0x1c] ;  /* 0x00001c040a161981 */ /* 0x000ee2000c1e1900 */
[----:B----4-:R-:W-:-:S03]  /*0470*/  @P2 LOP3.LUT R3, R3, R24, RZ, 0x3c, !PT ;  /* 0x0000001803032212 */ /* 0x010fc600078e3cff */
[----:B------:R-:W4:Y:S01]  /*0480*/  @P2 LDG.E R24, desc[UR4][R10.64+0x28] ;  /* 0x000028040a182981 */ /* 0x000f22000c1e1900 */
[----:B------:R-:W-:-:S03]  /*0490*/  @P3 LOP3.LUT R3, R3, R26, RZ, 0x3c, !PT ;  /* 0x0000001a03033212 */ /* 0x000fc600078e3cff */
[----:B------:R-:W3:Y:S01]  /*04a0*/  @P6 LDG.E R26, desc[UR4][R10.64+0x88] ;  /* 0x000088040a1a6981 */ /* 0x000ee2000c1e1900 */
[----:B------:R-:W-:Y:S02]  /*04b0*/  @P4 LOP3.LUT R3, R3, R28, RZ, 0x3c, !PT ;  /* 0x0000001c03034212 */ /* 0x000fe400078e3cff */
[----:B------:R-:W-:Y:S02]  /*04c0*/  @!P0 LOP3.LUT R7, R7, R18, RZ, 0x3c, !PT ;  /* 0x0000001207078212 */ /* 0x000fe400078e3cff */
[----:B------:R-:W3:Y:S01]  /*04d0*/  @!P0 LDG.E R18, desc[UR4][R10.64+0x8] ;  /* 0x000008040a128981 */ /* 0x000ee2000c1e1900 */
[----:B------:R-:W-:-:S03]  /*04e0*/  @!P0 LOP3.LUT R4, R4, R19, RZ, 0x3c, !PT ;  /* 0x0000001304048212 */ /* 0x000fc600078e3cff */
[----:B------:R-:W3:Y:S01]  /*04f0*/  @!P0 LDG.E R19, desc[UR4][R10.64+0xc] ;  /* 0x00000c040a138981 */ /* 0x000ee2000c1e1900 */
[----:B------:R-:W-:-:S03]  /*0500*/  @P5 LOP3.LUT R3, R3, R21, RZ, 0x3c, !PT ;  /* 0x0000001503035212 */ /* 0x000fc600078e3cff */
[----:B------:R-:W3:Y:S01]  /*0510*/  @P1 LDG.E R21, desc[UR4][R10.64+0x18] ;  /* 0x000018040a151981 */ /* 0x000ee2000c1e1900 */
[----:B--2---:R-:W-:-:S03]  /*0520*/  @P1 LOP3.LUT R7, R7, R20, RZ, 0x3c, !PT ;  /* 0x0000001407071212 */ /* 0x004fc600078e3cff */
[----:B------:R-:W2:Y:S01]  /*0530*/  @P3 LDG.E R20, desc[UR4][R10.64+0x3c] ;  /* 0x00003c040a143981 */ /* 0x000ea2000c1e1900 */
[----:B----4-:R-:W-:-:S03]  /*0540*/  @P2 LOP3.LUT R7, R7, R24, RZ, 0x3c, !PT ;  /* 0x0000001807072212 */ /* 0x010fc600078e3cff */
[----:B------:R-:W4:Y:S01]  /*0550*/  @P4 LDG.E R24, desc[UR4][R10.64+0x50] ;  /* 0x000050040a184981 */ /* 0x000f22000c1e1900 */
[----:B---3--:R-:W-:-:S03]  /*0560*/  @!P0 LOP3.LUT R5, R5, R18, RZ, 0x3c, !PT ;  /* 0x0000001205058212 */ /* 0x008fc600078e3cff */
[----:B------:R-:W3:Y:S01]  /*0570*/  @P2 LDG.E R18, desc[UR4][R10.64+0x30] ;  /* 0x000030040a122981 */ /* 0x000ee2000c1e1900 */
[----:B------:R-:W-:-:S03]  /*0580*/  @!P0 LOP3.LUT R2, R2, R19, RZ, 0x3c, !PT ;  /* 0x0000001302028212 */ /* 0x000fc600078e3cff */
[----:B------:R-:W3:Y:S01]  /*0590*/  @P2 LDG.E R19, desc[UR4][R10.64+0x2c] ;  /* 0x00002c040a132981 */ /* 0x000ee2000c1e1900 */
[----:B------:R-:W-:-:S03]  /*05a0*/  @P1 LOP3.LUT R4, R4, R21, RZ, 0x3c, !PT ;  /* 0x0000001504041212 */ /* 0x000fc600078e3cff */
[----:B------:R-:W3:Y:S01]  /*05b0*/  @P2 LDG.E R21, desc[UR4][R10.64+0x34] ;  /* 0x000034040a152981 */ /* 0x000ee2000c1e1900 */
[----:B------:R-:W-:Y:S02]  /*05c0*/  @P1 LOP3.LUT R5, R5, R22, RZ, 0x3c, !PT ;  /* 0x0000001605051212 */ /* 0x000fe400078e3cff */
[----:B------:R-:W-:Y:S01]  /*05d0*/  @P1 LOP3.LUT R2, R2, R25, RZ, 0x3c, !PT ;  /* 0x0000001902021212 */ /* 0x000fe200078e3cff */
[----:B------:R-:W3:Y:S04]  /*05e0*/  @P3 LDG.E R22, desc[UR4][R10.64+0x44] ;  /* 0x000044040a163981 */ /* 0x000ee8000c1e1900 */
[----:B------:R-:W3:Y:S01]  /*05f0*/  @P3 LDG.E R25, desc[UR4][R10.64+0x40] ;  /* 0x000040040a193981 */ /* 0x000ee2000c1e1900 */
[----:B--2---:R-:W-:-:S03]  /*0600*/  @P3 LOP3.LUT R7, R7, R20, RZ, 0x3c, !PT ;  /* 0x0000001407073212 */ /* 0x004fc600078e3cff */
[----:B------:R-:W2:Y:S01]  /*0610*/  @P5 LDG.E R20, desc[UR4][R10.64+0x64] ;  /* 0x000064040a145981 */ /* 0x000ea2000c1e1900 */
[----:B----4-:R-:W-:-:S03]  /*0620*/  @P4 LOP3.LUT R7, R7, R24, RZ, 0x3c, !PT ;  /* 0x0000001807074212 */ /* 0x010fc600078e3cff */
[----:B------:R-:W4:Y:S01]  /*0630*/  @P6 LDG.E R24, desc[UR4][R10.64+0x78] ;  /* 0x000078040a186981 */ /* 0x000f22000c1e1900 */
[----:B---3--:R-:W-:-:S03]  /*0640*/  @P2 LOP3.LUT R5, R5, R18, RZ, 0x3c, !PT ;  /* 0x0000001205052212 */ /* 0x008fc600078e3cff */
[----:B------:R-:W3:Y:S01]  /*0650*/  @P4 LDG.E R18, desc[UR4][R10.64+0x58] ;  /* 0x000058040a124981 */ /* 0x000ee2000c1e1900 */
[----:B------:R-:W-:-:S03]  /*0660*/  @P2 LOP3.LUT R4, R4, R19, RZ, 0x3c, !PT ;  /* 0x0000001304042212 */ /* 0x000fc600078e3cff */
[----:B------:R-:W3:Y:S01]  /*0670*/  @P4 LDG.E R19, desc[UR4][R10.64+0x54] ;  /* 0x000054040a134981 */ /* 0x000ee2000c1e1900 */
[----:B------:R-:W-:-:S03]  /*0680*/  @P2 LOP3.LUT R2, R2, R21, RZ, 0x3c, !PT ;  /* 0x0000001502022212 */ /* 0x000fc600078e3cff */
[----:B------:R-:W3:Y:S01]  /*0690*/  @P4 LDG.E R21, desc[UR4][R10.64+0x5c] ;  /* 0x00005c040a154981 */ /* 0x000ee2000c1e1900 */
[----:B------:R-:W-:Y:S02]  /*06a0*/  @P3 LOP3.LUT R5, R5, R22, RZ, 0x3c, !PT ;  /* 0x0000001605053212 */ /* 0x000fe400078e3cff */
[----:B------:R-:W-:Y:S01]  /*06b0*/  @P3 LOP3.LUT R2, R2, R27, RZ, 0x3c, !PT ;  /* 0x0000001b02023212 */ /* 0x000fe200078e3cff */
[----:B------:R-:W3:Y:S01]  /*06c0*/  @P5 LDG.E R22, desc[UR4][R10.64+0x6c] ;  /* 0x00006c040a165981 */ /* 0x000ee2000c1e1900 */
[----:B------:R-:W-:-:S03]  /*06d0*/  @P3 LOP3.LUT R4, R4, R25, RZ, 0x3c, !PT ;  /* 0x0000001904043212 */ /* 0x000fc600078e3cff */
[----:B------:R-:W3:Y:S04]  /*06e0*/  @P5 LDG.E R25, desc[UR4][R10.64+0x68] ;  /* 0x000068040a195981 */ /* 0x000ee8000c1e1900 */
[----:B------:R-:W3:Y:S01]  /*06f0*/  @P5 LDG.E R27, desc[UR4][R10.64+0x70] ;  /* 0x000070040a1b5981 */ /* 0x000ee2000c1e1900 */
[----:B------:R-:W-:Y:S02]  /*0700*/  LOP3.LUT P0, RZ, R23, 0x80, RZ, 0xc0, !PT ;  /* 0x0000008017ff7812 */ /* 0x000fe4000780c0ff */
[----:B--2---:R-:W-:-:S11]  /*0710*/  @P5 LOP3.LUT R7, R7, R20, RZ, 0x3c, !PT ;  /* 0x0000001407075212 */ /* 0x004fd600078e3cff */
        /* <DEDUP_REMOVED lines=15> */
[----:B------:R-:W-:Y:S02]  /*0810*/  @P6 LOP3.LUT R3, R3, R26, RZ, 0x3c, !PT ;  /* 0x0000001a03036212 */ /* 0x000fe400078e3cff */
[----:B--2---:R-:W-:Y:S02]  /*0820*/  @P0 LOP3.LUT R7, R7, R20, RZ, 0x3c, !PT ;  /* 0x0000001407070212 */ /* 0x004fe400078e3cff */
[----:B----4-:R-:W-:Y:S02]  /*0830*/  @P0 LOP3.LUT R3, R3, R24, RZ, 0x3c, !PT ;  /* 0x0000001803030212 */ /* 0x010fe400078e3cff */
[----:B---3--:R-:W-:Y:S02]  /*0840*/  @P6 LOP3.LUT R5, R5, R18, RZ, 0x3c, !PT ;  /* 0x0000001205056212 */ /* 0x008fe400078e3cff */
[----:B------:R-:W-:Y:S02]  /*0850*/  @P6 LOP3.LUT R4, R4, R19, RZ, 0x3c, !PT ;  /* 0x0000001304046212 */ /* 0x000fe400078e3cff */
[----:B------:R-:W-:-:S02]  /*0860*/  @P6 LOP3.LUT R2, R2, R21, RZ, 0x3c, !PT ;  /* 0x0000001502026212 */ /* 0x000fc400078e3cff */
[----:B------:R-:W-:Y:S02]  /*0870*/  @P0 LOP3.LUT R5, R5, R22, RZ, 0x3c, !PT ;  /* 0x0000001605050212 */ /* 0x000fe400078e3cff */
[----:B------:R-:W-:Y:S02]  /*0880*/  @P0 LOP3.LUT R4, R4, R25, RZ, 0x3c, !PT ;  /* 0x0000001904040212 */ /* 0x000fe400078e3cff */
[----:B------:R-:W-:Y:S02]  /*0890*/  @P0 LOP3.LUT R2, R2, R27, RZ, 0x3c, !PT ;  /* 0x0000001b02020212 */ /* 0x000fe400078e3cff */
[----:B------:R-:W-:-:S13]  /*08a0*/  R2P PR, R23.B1, 0x7f ;  /* 0x0000007f17007804 */ /* 0x000fda0000001000 */
[----:B------:R-:W2:Y:S04]  /*08b0*/  @P0 LDG.E R18, desc[UR4][R10.64+0xa0] ;  /* 0x0000a0040a120981 */ /* 0x000ea8000c1e1900 */
[----:B------:R-:W3:Y:S04]  /*08c0*/  @P0 LDG.E R20, desc[UR4][R10.64+0xa8] ;  /* 0x0000a8040a140981 */ /* 0x000ee8000c1e1900 */
[----:B------:R-:W4:Y:S04]  /*08d0*/  @P1 LDG.E R22, desc[UR4][R10.64+0xbc] ;  /* 0x0000bc040a161981 */ /* 0x000f28000c1e1900 */
[----:B------:R-:W4:Y:S04]  /*08e0*/  @P1 LDG.E R24, desc[UR4][R10.64+0xc4] ;  /* 0x0000c4040a181981 */ /* 0x000f28000c1e1900 */
[----:B------:R-:W4:Y:S04]  /*08f0*/  @P0 LDG.E R19, desc[UR4][R10.64+0xa4] ;  /* 0x0000a4040a130981 */ /* 0x000f28000c1e1900 */
[----:B------:R-:W4:Y:S04]  /*0900*/  @P0 LDG.E R21, desc[UR4][R10.64+0xac] ;  /* 0x0000ac040a150981 */ /* 0x000f28000c1e1900 */
[----:B------:R-:W4:Y:S04]  /*0910*/  @P1 LDG.E R25, desc[UR4][R10.64+0xb8] ;  /* 0x0000b8040a191981 */ /* 0x000f28000c1e1900 */
[----:B------:R-:W4:Y:S04]  /*0920*/  @P2 LDG.E R26, desc[UR4][R10.64+0xc8] ;  /* 0x0000c8040a1a2981 */ /* 0x000f28000c1e1900 */
[----:B------:R-:W4:Y:S04]  /*0930*/  @P1 LDG.E R27, desc[UR4][R10.64+0xc0] ;  /* 0x0000c0040a1b1981 */ /* 0x000f28000c1e1900 */
[----:B------:R-:W4:Y:S01]  /*0940*/  @P3 LDG.E R28, desc[UR4][R10.64+0xec] ;  /* 0x0000ec040a1c3981 */ /* 0x000f22000c1e1900 */
[----:B--2---:R-:W-:-:S03]  /*0950*/  @P0 LOP3.LUT R7, R7, R18, RZ, 0x3c, !PT ;  /* 0x0000001207070212 */ /* 0x004fc600078e3cff */
[----:B------:R-:W2:Y:S01]  /*0960*/  @P0 LDG.E R18, desc[UR4][R10.64+0xb0] ;  /* 0x0000b0040a120981 */ /* 0x000ea2000c1e1900 */
[----:B---3--:R-:W-:-:S03]  /*0970*/  @P0 LOP3.LUT R5, R5, R20, RZ, 0x3c, !PT ;  /* 0x0000001405050212 */ /* 0x008fc600078e3cff */
[----:B------:R-:W3:Y:S01]  /*0980*/  @P1 LDG.E R20, desc[UR4][R10.64+0xb4] ;  /* 0x0000b4040a141981 */ /* 0x000ee2000c1e1900 */
[----:B----4-:R-:W-:-:S03]  /*0990*/  @P1 LOP3.LUT R5, R5, R22, RZ, 0x3c, !PT ;  /* 0x0000001605051212 */ /* 0x010fc600078e3cff */
[----:B------:R-:W4:Y:S01]  /*09a0*/  @P2 LDG.E R22, desc[UR4][R10.64+0xd8] ;  /* 0x0000d8040a162981 */ /* 0x000f22000c1e1900 */
[----:B------:R-:W-:-:S03]  /*09b0*/  @P0 LOP3.LUT R4, R4, R19, RZ, 0x3c, !PT ;  /* 0x0000001304040212 */ /* 0x000fc600078e3cff */
[----:B------:R-:W4:Y:S01]  /*09c0*/  @P2 LDG.E R19, desc[UR4][R10.64+0xcc] ;  /* 0x0000cc040a132981 */ /* 0x000f22000c1e1900 */
[----:B------:R-:W-:-:S03]  /*09d0*/  @P0 LOP3.LUT R2, R2, R21, RZ, 0x3c, !PT ;  /* 0x0000001502020212 */ /* 0x000fc600078e3cff */
[----:B------:R-:W4:Y:S01]  /*09e0*/  @P2 LDG.E R21, desc[UR4][R10.64+0xd4] ;  /* 0x0000d4040a152981 */ /* 0x000f22000c1e1900 */
[----:B------:R-:W-:-:S03]  /*09f0*/  @P1 LOP3.LUT R4, R4, R25, RZ, 0x3c, !PT ;  /* 0x0000001904041212 */ /* 0x000fc600078e3cff */
[----:B------:R-:W4:Y:S01]  /*0a00*/  @P3 LDG.E R25, desc[UR4][R10.64+0xe8] ;  /* 0x0000e8040a193981 */ /* 0x000f22000c1e1900 */
[----:B--2---:R-:W-:-:S03]  /*0a10*/  @P0 LOP3.LUT R3, R3, R18, RZ, 0x3c, !PT ;  /* 0x0000001203030212 */ /* 0x004fc600078e3cff */
[----:B------:R-:W2:Y:S01]  /*0a20*/  @P4 LDG.E R18, desc[UR4][R10.64+0xf0] ;  /* 0x0000f0040a124981 */ /* 0x000ea2000c1e1900 */
[----:B------:R-:W-:-:S03]  /*0a30*/  @P1 LOP3.LUT R3, R3, R24, RZ, 0x3c, !PT ;  /* 0x0000001803031212 */ /* 0x000fc600078e3cff */
[----:B------:R-:W2:Y:S01]  /*0a40*/  @P3 LDG.E R24, desc[UR4][R10.64+0xdc] ;  /* 0x0000dc040a183981 */ /* 0x000ea2000c1e1900 */
[----:B---3--:R-:W-:-:S03]  /*0a50*/  @P1 LOP3.LUT R7, R7, R20, RZ, 0x3c, !PT ;  /* 0x0000001407071212 */ /* 0x008fc600078e3cff */
[----:B------:R-:W3:Y:S01]  /*0a60*/  @P2 LDG.E R20, desc[UR4][R10.64+0xd0] ;  /* 0x0000d0040a142981 */ /* 0x000ee2000c1e1900 */
[----:B------:R-:W-:Y:S02]  /*0a70*/  LOP3.LUT P0, RZ, R23, 0x8000, RZ, 0xc0, !PT ;  /* 0x0000800017ff7812 */ /* 0x000fe4000780c0ff */
[----:B------:R-:W-:Y:S01]  /*0a80*/  @P2 LOP3.LUT R7, R7, R26, RZ, 0x3c, !PT ;  /* 0x0000001a07072212 */ /* 0x000fe200078e3cff */
[----:B------:R-:W3:Y:S04]  /*0a90*/  @P3 LDG.E R23, desc[UR4][R10.64+0xe0] ;  /* 0x0000e0040a173981 */ /* 0x000ee8000c1e1900 */
[----:B------:R-:W3:Y:S01]  /*0aa0*/  @P3 LDG.E R26, desc[UR4][R10.64+0xe4] ;  /* 0x0000e4040a1a3981 */ /* 0x000ee2000c1e1900 */
[----:B------:R-:W-:Y:S02]  /*0ab0*/  @P1 LOP3.LUT R2, R2, R27, RZ, 0x3c, !PT ;  /* 0x0000001b02021212 */ /* 0x000fe400078e3cff */
[----:B----4-:R-:W-:-:S02]  /*0ac0*/  @P2 LOP3.LUT R3, R3, R22, RZ, 0x3c, !PT ;  /* 0x0000001603032212 */ /* 0x010fc400078e3cff */
[----:B------:R-:W4:Y:S01]  /*0ad0*/  @P4 LDG.E R22, desc[UR4][R10.64+0x100] ;  /* 0x000100040a164981 */ /* 0x000f22000c1e1900 */
[----:B------:R-:W-:Y:S02]  /*0ae0*/  @P2 LOP3.LUT R4, R4, R19, RZ, 0x3c, !PT ;  /* 0x0000001304042212 */ /* 0x000fe400078e3cff */
[----:B------:R-:W-:Y:S01]  /*0af0*/  @P2 LOP3.LUT R2, R2, R21, RZ, 0x3c, !PT ;  /* 0x0000001502022212 */ /* 0x000fe200078e3cff */
[----:B------:R-:W4:Y:S04]  /*0b00*/  @P4 LDG.E R19, desc[UR4][R10.64+0xf4] ;  /* 0x0000f4040a134981 */ /* 0x000f28000c1e1900 */
[----:B------:R-:W4:Y:S01]  /*0b10*/  @P4 LDG.E R21, desc[UR4][R10.64+0xfc] ;  /* 0x0000fc040a154981 */ /* 0x000f22000c1e1900 */
[----:B------:R-:W-:-:S03]  /*0b20*/  @P3 LOP3.LUT R2, R2, R25, RZ, 0x3c, !PT ;  /* 0x0000001902023212 */ /* 0x000fc600078e3cff */
[----:B------:R-:W4:Y:S01]  /*0b30*/  @P5 LDG.E R25, desc[UR4][R10.64+0x110] ;  /* 0x000110040a195981 */ /* 0x000f22000c1e1900 */
[----:B--2---:R-:W-:-:S03]  /*0b40*/  @P3 LOP3.LUT R7, R7, R24, RZ, 0x3c, !PT ;  /* 0x0000001807073212 */ /* 0x004fc600078e3cff */
[----:B------:R-:W2:Y:S01]  /*0b50*/  @P5 LDG.E R24, desc[UR4][R10.64+0x104] ;  /* 0x000104040a185981 */ /* 0x000ea2000c1e1900 */
[----:B---3--:R-:W-:Y:S02]  /*0b60*/  @P2 LOP3.LUT R5, R5, R20, RZ, 0x3c, !PT ;  /* 0x0000001405052212 */ /* 0x008fe400078e3cff */
[----:B------:R-:W-:Y:S01]  /*0b70*/  @P4 LOP3.LUT R7, R7, R18, RZ, 0x3c, !PT ;  /* 0x0000001207074212 */ /* 0x000fe200078e3cff */
[----:B------:R-:W3:Y:S01]  /*0b80*/  @P4 LDG.E R20, desc[UR4][R10.64+0xf8] ;  /* 0x0000f8040a144981 */ /* 0x000ee2000c1e1900 */
[----:B------:R-:W-:-:S03]  /*0b90*/  @P3 LOP3.LUT R4, R4, R23, RZ, 0x3c, !PT ;  /* 0x0000001704043212 */ /* 0x000fc600078e3cff */
[----:B------:R-:W3:Y:S01]  /*0ba0*/  @P5 LDG.E R18, desc[UR4][R10.64+0x114] ;  /* 0x000114040a125981 */ /* 0x000ee2000c1e1900 */
[----:B------:R-:W-:-:S03]  /*0bb0*/  @P3 LOP3.LUT R5, R5, R26, RZ, 0x3c, !PT ;  /* 0x0000001a05053212 */ /* 0x000fc600078e3cff */
[----:B------:R-:W3:Y:S04]  /*0bc0*/  @P5 LDG.E R23, desc[UR4][R10.64+0x108] ;  /* 0x000108040a175981 */ /* 0x000ee8000c1e1900 */
[----:B------:R-:W3:Y:S01]  /*0bd0*/  @P5 LDG.E R26, desc[UR4][R10.64+0x10c] ;  /* 0x00010c040a1a5981 */ /* 0x000ee2000c1e1900 */
[----:B------:R-:W-:Y:S02]  /*0be0*/  @P3 LOP3.LUT R3, R3, R28, RZ, 0x3c, !PT ;  /* 0x0000001c03033212 */ /* 0x000fe400078e3cff */
[----:B----4-:R-:W-:Y:S01]  /*0bf0*/  @P4 LOP3.LUT R4, R4, R19, RZ, 0x3c, !PT ;  /* 0x0000001304044212 */ /* 0x010fe200078e3cff */
[----:B------:R-:W4:Y:S01]  /*0c00*/  @P0 LDG.E R28, desc[UR4][R10.64+0x13c] ;  /* 0x00013c040a1c0981 */ /* 0x000f22000c1e1900 */
[----:B------:R-:W-:Y:S02]  /*0c10*/  @P4 LOP3.LUT R3, R3, R22, RZ, 0x3c, !PT ;  /* 0x0000001603034212 */ /* 0x000fe400078e3cff */
[----:B------:R-:W-:Y:S01]  /*0c20*/  @P4 LOP3.LUT R2, R2, R21, RZ, 0x3c, !PT ;  /* 0x0000001502024212 */ /* 0x000fe200078e3cff */
[----:B------:R-:W4:Y:S04]  /*0c30*/  @P6 LDG.E R19, desc[UR4][R10.64+0x11c] ;  /* 0x00011c040a136981 */ /* 0x000f28000c1e1900 */
[----:B------:R-:W4:Y:S01]  /*0c40*/  @P6 LDG.E R22, desc[UR4][R10.64+0x120] ;  /* 0x000120040a166981 */ /* 0x000f22000c1e1900 */
[----:B------:R-:W-:-:S03]  /*0c50*/  @P5 LOP3.LUT R2, R2, R25, RZ, 0x3c, !PT ;  /* 0x0000001902025212 */ /* 0x000fc600078e3cff */
[----:B------:R-:W4:Y:S04]  /*0c60*/  @P6 LDG.E R21, desc[UR4][R10.64+0x124] ;  /* 0x000124040a156981 */ /* 0x000f28000c1e1900 */
[----:B------:R-:W4:Y:S01]  /*0c70*/  @P0 LDG.E R25, desc[UR4][R10.64+0x138] ;  /* 0x000138040a190981 */ /* 0x000f22000c1e1900 */
[----:B--2---:R-:W-:-:S03]  /*0c80*/  @P5 LOP3.LUT R7, R7, R24, RZ, 0x3c, !PT ;  /* 0x0000001807075212 */ /* 0x004fc600078e3cff */
[----:B------:R-:W2:Y:S01]  /*0c90*/  @P0 LDG.E R24, desc[UR4][R10.64+0x12c] ;  /* 0x00012c040a180981 */ /* 0x000ea2000c1e1900 */
[----:B---3--:R-:W-:-:S03]  /*0ca0*/  @P4 LOP3.LUT R5, R5, R20, RZ, 0x3c, !PT ;  /* 0x0000001405054212 */ /* 0x008fc600078e3cff */
[----:B------:R-:W3:Y:S01]  /*0cb0*/  @P6 LDG.E R20, desc[UR4][R10.64+0x118] ;  /* 0x000118040a146981 */ /* 0x000ee2000c1e1900 */
[----:B------:R-:W-:-:S03]  /*0cc0*/  @P5 LOP3.LUT R3, R3, R18, RZ, 0x3c, !PT ;  /* 0x0000001203035212 */ /* 0x000fc600078e3cff */
[----:B------:R-:W2:Y:S01]  /*0cd0*/  @P6 LDG.E R18, desc[UR4][R10.64+0x128] ;  /* 0x000128040a126981 */ /* 0x000ea2000c1e1900 */
[----:B------:R-:W-:-:S03]  /*0ce0*/  @P5 LOP3.LUT R4, R4, R23, RZ, 0x3c, !PT ;  /* 0x0000001704045212 */ /* 0x000fc600078e3cff */
[----:B------:R-:W2:Y:S01]  /*0cf0*/  @P0 LDG.E R23, desc[UR4][R10.64+0x130] ;  /* 0x000130040a170981 */ /* 0x000ea2000c1e1900 */
[----:B------:R-:W-:-:S03]  /*0d00*/  @P5 LOP3.LUT R5, R5, R26, RZ, 0x3c, !PT ;  /* 0x0000001a05055212 */ /* 0x000fc600078e3cff */
[----:B------:R-:W2:Y:S01]  /*0d10*/  @P0 LDG.E R26, desc[UR4][R10.64+0x134] ;  /* 0x000134040a1a0981 */ /* 0x000ea2000c1e1900 */
[----:B------:R-:W-:-:S05]  /*0d20*/  VIADD R17, R17, 0x10 ;  /* 0x0000001011117836 */ /* 0x000fca0000000000 */
[----:B------:R-:W-:Y:S02]  /*0d30*/  ISETP.NE.AND P1, PT, R17, 0x20, PT ;  /* 0x000000201100780c */ /* 0x000fe40003f25270 */
[----:B----4-:R-:W-:Y:S02]  /*0d40*/  @P6 LOP3.LUT R4, R4, R19, RZ, 0x3c, !PT ;  /* 0x0000001304046212 */ /* 0x010fe400078e3cff */
[----:B------:R-:W-:Y:S02]  /*0d50*/  @P6 LOP3.LUT R5, R5, R22, RZ, 0x3c, !PT ;  /* 0x0000001605056212 */ /* 0x000fe400078e3cff */
[----:B------:R-:W-:-:S04]  /*0d60*/  @P6 LOP3.LUT R2, R2, R21, RZ, 0x3c, !PT ;  /* 0x0000001502026212 */ /* 0x000fc800078e3cff */
[----:B------:R-:W-:Y:S02]  /*0d70*/  @P0 LOP3.LUT R2, R2, R25, RZ, 0x3c, !PT ;  /* 0x0000001902020212 */ /* 0x000fe400078e3cff */
[----:B---3--:R-:W-:Y:S02]  /*0d80*/  @P6 LOP3.LUT R7, R7, R20, RZ, 0x3c, !PT ;  /* 0x0000001407076212 */ /* 0x008fe400078e3cff */
[----:B--2---:R-:W-:Y:S02]  /*0d90*/  @P6 LOP3.LUT R3, R3, R18, RZ, 0x3c, !PT ;  /* 0x0000001203036212 */ /* 0x004fe400078e3cff */
[----:B------:R-:W-:Y:S02]  /*0da0*/  @P0 LOP3.LUT R7, R7, R24, RZ, 0x3c, !PT ;  /* 0x0000001807070212 */ /* 0x000fe400078e3cff */
[----:B------:R-:W-:Y:S02]  /*0db0*/  @P0 LOP3.LUT R4, R4, R23, RZ, 0x3c, !PT ;  /* 0x0000001704040212 */ /* 0x000fe400078e3cff */
[----:B------:R-:W-:-:S02]  /*0dc0*/  @P0 LOP3.LUT R3, R3, R28, RZ, 0x3c, !PT ;  /* 0x0000001c03030212 */ /* 0x000fc400078e3cff */
[----:B------:R-:W-:Y:S01]  /*0dd0*/  @P0 LOP3.LUT R5, R5, R26, RZ, 0x3c, !PT ;  /* 0x0000001a05050212 */ /* 0x000fe200078e3cff */
[----:B------:R-:W-:Y:S06]  /*0de0*/  @P1 BRA `(.L_x_4) ;  /* 0xfffffff400481947 */ /* 0x000fec000383ffff */
[----:B------:R-:W-:-:S05]  /*0df0*/  VIADD R15, R15, 0x1 ;  /* 0x000000010f0f7836 */ /* 0x000fca0000000000 */
[----:B------:R-:W-:-:S13]  /*0e00*/  ISETP.NE.AND P0, PT, R15, 0x5, PT ;  /* 0x000000050f00780c */ /* 0x000fda0003f05270 */
[----:B------:R-:W-:Y:S05]  /*0e10*/  @P0 BRA `(.L_x_5) ;  /* 0xfffffff400280947 */ /* 0x000fea000383ffff */
[----:B------:R-:W0:Y:S01]  /*0e20*/  LDC.64 R10, c[0x0][0x380] ;  /* 0x0000e000ff0a7b82 */ /* 0x000e220000000a00 */
[----:B------:R-:W-:Y:S01]  /*0e30*/  VIADD R14, R14, 0x1 ;  /* 0x000000010e0e7836 */ /* 0x000fe20000000000 */
[----:B------:R-:W-:-:S04]  /*0e40*/  LOP3.LUT R15, R12, 0x3, RZ, 0xc0, !PT ;  /* 0x000000030c0f7812 */ /* 0x000fc800078ec0ff */
[----:B------:R-:W-:Y:S01]  /*0e50*/  ISETP.GE.U32.AND P0, PT, R14, R15, PT ;  /* 0x0000000f0e00720c */ /* 0x000fe20003f06070 */
[----:B0-----:R-:W-:-:S05]  /*0e60*/  IMAD.WIDE.U32 R10, R0, 0x30, R10 ;  /* 0x00000030000a7825 */ /* 0x001fca00078e000a */
[----:B------:R0:W-:Y:S04]  /*0e70*/  STG.E desc[UR4][R10.64+0x4], R7 ;  /* 0x000004070a007986 */ /* 0x0001e8000c101904 */
[----:B------:R0:W-:Y:S04]  /*0e80*/  STG.E.64 desc[UR4][R10.64+0x8], R4 ;  /* 0x000008040a007986 */ /* 0x0001e8000c101b04 */
[----:B------:R0:W-:Y:S01]  /*0e90*/  STG.E.64 desc[UR4][R10.64+0x10], R2 ;  /* 0x000010020a007986 */ /* 0x0001e2000c101b04 */
[----:B------:R-:W-:Y:S05]  /*0ea0*/  @!P0 BRA `(.L_x_6) ;  /* 0xfffffff000f48947 */ /* 0x000fea000383ffff */
.L_x_3:
[----:B------:R-:W-:Y:S05]  /*0eb0*/  BSYNC.RECONVERGENT B1 ;  /* 0x0000000000017941 */ /* 0x000fea0003800200 */
.L_x_2:
[----:B------:R-:W-:Y:S01]  /*0ec0*/  ISETP.GT.U32.AND P0, PT, R12, 0x3, PT ;  /* 0x000000030c00780c */ /* 0x000fe20003f04070 */
[----:B------:R-:W-:Y:S01]  /*0ed0*/  VIADD R6, R6, 0x1 ;  /* 0x0000000106067836 */ /* 0x000fe20000000000 */
[--C-:B------:R-:W-:Y:S02]  /*0ee0*/  SHF.R.U64 R12, R12, 0x2, R13.reuse ;  /* 0x000000020c0c7819 */ /* 0x100fe4000000120d */
[----:B------:R-:W-:Y:S02]  /*0ef0*/  ISETP.GT.U32.AND.EX P0, PT, R13, RZ, PT, P0 ;  /* 0x000000ff0d00720c */ /* 0x000fe40003f04100 */
[----:B------:R-:W-:-:S11]  /*0f00*/  SHF.R.U32.HI R13, RZ, 0x2, R13 ;  /* 0x00000002ff0d7819 */ /* 0x000fd6000001160d */
[----:B------:R-:W-:Y:S05]  /*0f10*/  @P0 BRA `(.L_x_7) ;  /* 0xfffffff000b80947 */ /* 0x000fea000383ffff */
.L_x_1:
[----:B------:R-:W-:Y:S05]  /*0f20*/  BSYNC.RECONVERGENT B0 ;  /* 0x0000000000007941 */ /* 0x000fea0003800200 */
.L_x_0:
[----:B0-----:R-:W0:Y:S01]  /*0f30*/  LDC.64 R10, c[0x0][0x398] ;  /* 0x0000e600ff0a7b82 */ /* 0x001e220000000a00 */
[----:B------:R-:W-:Y:S01]  /*0f40*/  SHF.R.U32.HI R6, RZ, 0x2, R7 ;  /* 0x00000002ff067819 */ /* 0x000fe20000011607 */
[----:B------:R-:W-:Y:S01]  /*0f50*/  IMAD.SHL.U32 R9, R3, 0x10, RZ ;  /* 0x0000001003097824 */ /* 0x000fe200078e00ff */
[----:B------:R-:W1:Y:S01]  /*0f60*/  LDCU.64 UR6, c[0x0][0x388] ;  /* 0x00007100ff0677ac */ /* 0x000e620008000a00 */
[----:B------:R-:W-:Y:S01]  /*0f70*/  IMAD.MOV.U32 R13, RZ, RZ, R2 ;  /* 0x000000ffff0d7224 */ /* 0x000fe200078e0002 */
[----:B------:R-:W-:Y:S01]  /*0f80*/  LOP3.LUT R8, R6, R7, RZ, 0x3c, !PT ;  /* 0x0000000706087212 */ /* 0x000fe200078e3cff */
[----:B------:R-:W-:Y:S02]  /*0f90*/  IMAD.MOV.U32 R14, RZ, RZ, R3 ;  /* 0x000000ffff0e7224 */ /* 0x000fe400078e0003 */
[----:B------:R-:W2:Y:S01]  /*0fa0*/  LDC.64 R6, c[0x0][0x380] ;  /* 0x0000e000ff067b82 */ /* 0x000ea20000000a00 */
[----:B-1----:R-:W-:Y:S02]  /*0fb0*/  LEA R2, P0, R0, UR6, 0x1 ;  /* 0x0000000600027c11 */ /* 0x002fe4000f8008ff */
[----:B0-----:R-:W-:Y:S01]  /*0fc0*/  LOP3.LUT R12, R10, 0xaad26b49, RZ, 0x3c, !PT ;  /* 0xaad26b490a0c7812 */ /* 0x001fe200078e3cff */
[----:B------:R-:W-:Y:S01]  /*0fd0*/  IMAD.SHL.U32 R10, R8, 0x2, RZ ;  /* 0x00000002080a7824 */ /* 0x000fe200078e00ff */
[----:B------:R-:W-:-:S03]  /*0fe0*/  LOP3.LUT R11, R11, 0xf7dcefdd, RZ, 0x3c, !PT ;  /* 0xf7dcefdd0b0b7812 */ /* 0x000fc600078e3cff */
[----:B------:R-:W-:Y:S01]  /*0ff0*/  IMAD R12, R12, 0x4182bed5, RZ ;  /* 0x4182bed50c0c7824 */ /* 0x000fe200078e02ff */
[----:B------:R-:W-:Y:S01]  /*1000*/  LOP3.LUT R10, R8, R10, R9, 0x96, !PT ;  /* 0x0000000a080a7212 */ /* 0x000fe200078e9609 */
[----:B------:R-:W-:Y:S02]  /*1010*/  IMAD R11, R11, -0x658354e5, RZ ;  /* 0x9a7cab1b0b0b7824 */ /* 0x000fe400078e02ff */
[----:B--2---:R-:W-:Y:S01]  /*1020*/  IMAD.WIDE.U32 R6, R0, 0x30, R6 ;  /* 0x0000003000067825 */ /* 0x004fe200078e0006 */
[----:B------:R-:W-:Y:S02]  /*1030*/  LOP3.LUT R15, R10, R3, RZ, 0x3c, !PT ;  /* 0x000000030a0f7212 */ /* 0x000fe400078e3cff */
[----:B------:R-:W-:Y:S01]  /*1040*/  LEA.HI.X R3, R0, UR7, RZ, 0x1, P0 ;  /* 0x0000000700037c11 */ /* 0x000fe200080f0cff */
[----:B------:R-:W-:Y:S01]  /*1050*/  IMAD.IADD R8, R12, 0x1, R11 ;  /* 0x000000010c087824 */ /* 0x000fe200078e020b */
[----:B------:R-:W-:Y:S01]  /*1060*/  STG.E.64 desc[UR4][R6.64+0x18], RZ ;  /* 0x000018ff06007986 */ /* 0x000fe2000c101b04 */
[----:B------:R-:W-:-:S02]  /*1070*/  IMAD.MOV.U32 R10, RZ, RZ, 0x2f800000 ;  /* 0x2f800000ff0a7424 */ /* 0x000fc400078e00ff */
[----:B------:R-:W-:Y:S01]  /*1080*/  VIADD R8, R8, 0x6a788e ;  /* 0x006a788e08087836 */ /* 0x000fe20000000000 */
[----:B------:R-:W-:Y:S01]  /*1090*/  STG.E.64 desc[UR4][R6.64+0x10], R14 ;  /* 0x0000100e06007986 */ /* 0x000fe2000c101b04 */
[----:B------:R-:W-:Y:S02]  /*10a0*/  IMAD.MOV.U32 R12, RZ, RZ, R5 ;  /* 0x000000ffff0c7224 */ /* 0x000fe400078e0005 */
[----:B------:R-:W-:Y:S01]  /*10b0*/  IMAD.IADD R9, R15, 0x1, R8 ;  /* 0x000000010f097824 */ /* 0x000fe200078e0208 */
[----:B------:R-:W-:Y:S04]  /*10c0*/  STG.E desc[UR4][R6.64+0x20], RZ ;  /* 0x000020ff06007986 */ /* 0x000fe8000c101904 */
[----:B------:R-:W-:Y:S01]  /*10d0*/  I2FP.F32.U32 R9, R9 ;  /* 0x0000000900097245 */ /* 0x000fe20000201000 */
[----:B------:R-:W-:Y:S04]  /*10e0*/  STG.E.64 desc[UR4][R6.64+0x8], R12 ;  /* 0x0000080c06007986 */ /* 0x000fe8000c101b04 */
[----:B------:R-:W-:Y:S01]  /*10f0*/  FFMA R9, R9, R10, 1.1641532182693481445e-10 ;  /* 0x2f00000009097423 */ /* 0x000fe2000000000a */
[----:B------:R-:W-:Y:S04]  /*1100*/  STG.E.64 desc[UR4][R6.64+0x28], RZ ;  /* 0x000028ff06007986 */ /* 0x000fe8000c101b04 */
[----:B------:R-:W-:Y:S01]  /*1110*/  F2FP.F16.F32.PACK_AB R5, RZ, R9 ;  /* 0x00000009ff05723e */ /* 0x000fe200000000ff */
[----:B------:R-:W-:-:S05]  /*1120*/  IMAD.MOV.U32 R9, RZ, RZ, R4 ;  /* 0x000000ffff097224 */ /* 0x000fca00078e0004 */
[----:B------:R-:W-:Y:S04]  /*1130*/  STG.E.64 desc[UR4][R6.64], R8 ;  /* 0x0000000806007986 */ /* 0x000fe8000c101b04 */
[----:B------:R-:W-:Y:S01]  /*1140*/  STG.E.U16 desc[UR4][R2.64], R5 ;  /* 0x0000000502007986 */ /* 0x000fe2000c101504 */
[----:B------:R-:W-:Y:S05]  /*1150*/  EXIT ;  /* 0x000000000000794d */ /* 0x000fea0003800000 */
.L_x_8:
[----:B------:R-:W-:-:S00]  /*1160*/  BRA `(.L_x_8) ;  /* 0xfffffffc00fc7947 */ /* 0x000fc0000383ffff */
[----:B------:R-:W-:-:S00]  /*1170*/  NOP ;  /* 0x0000000000007918 */ /* 0x000fc00000000000 */
        /* <DEDUP_REMOVED lines=8> */
.L_x_18:


//--------------------- .text._ZN43_GLOBAL__N__671c165f_4_k_cu_351b1732_21292223fill_random_data_kernelEP17curandStateXORWOWPfim --------------------------
	.section	.text._ZN43_GLOBAL__N__671c165f_4_k_cu_351b1732_21292223fill_random_data_kernelEP17curandStateXORWOWPfim,"ax",@progbits
	.align	128
.text._ZN43_GLOBAL__N__671c165f_4_k_cu_351b1732_21292223fill_random_data_kernelEP17curandStateXORWOWPfim:
        .type           _ZN43_GLOBAL__N__671c165f_4_k_cu_351b1732_21292223fill_random_data_kernelEP17curandStateXORWOWPfim,@function
        .size           _ZN43_GLOBAL__N__671c165f_4_k_cu_351b1732_21292223fill_random_data_kernelEP17curandStateXORWOWPfim,(.L_x_19 - _ZN43_GLOBAL__N__671c165f_4_k_cu_351b1732_21292223fill_random_data_kernelEP17curandStateXORWOWPfim)
        .other          _ZN43_GLOBAL__N__671c165f_4_k_cu_351b1732_21292223fill_random_data_kernelEP17curandStateXORWOWPfim,@"STO_CUDA_ENTRY STV_DEFAULT"
_ZN43_GLOBAL__N__671c165f_4_k_cu_351b1732_21292223fill_random_data_kernelEP17curandStateXORWOWPfim:
        /* <DEDUP_REMOVED lines=32> */
.L_x_16:
        /* <DEDUP_REMOVED lines=8> */
.L_x_15:
[----:B------:R-:W-:Y:S01]  /*0280*/  IMAD.MOV.U32 R15, RZ, RZ, RZ ;  /* 0x000000ffff0f7224 */ /* 0x000fe200078e00ff */
[----:B0-----:R-:W-:Y:S02]  /*0290*/  CS2R R2, SRZ ;  /* 0x0000000000027805 */ /* 0x001fe4000001ff00 */
[----:B------:R-:W-:Y:S01]  /*02a0*/  CS2R R4, SRZ ;  /* 0x0000000000047805 */ /* 0x000fe2000001ff00 */
[----:B------:R-:W-:-:S07]  /*02b0*/  IMAD.MOV.U32 R7, RZ, RZ, RZ ;  /* 0x000000ffff077224 */ /* 0x000fce00078e00ff */
.L_x_14:
[----:B------:R-:W0:Y:S02]  /*02c0*/  LDC.64 R10, c[0x0][0x380] ;  /* 0x0000e000ff0a7b82 */ /* 0x000e240000000a00 */
[----:B0-----:R-:W-:-:S04]  /*02d0*/  IMAD.WIDE.U32 R10, R0, 0x30, R10 ;  /* 0x00000030000a7825 */ /* 0x001fc800078e000a */
[----:B------:R-:W-:-:S05]  /*02e0*/  IMAD.WIDE.U32 R10, R15, 0x4, R10 ;  /* 0x000000040f0a7825 */ /* 0x000fca00078e000a */
[----:B------:R0:W5:Y:S01]  /*02f0*/  LDG.E R16, desc[UR4][R10.64+0x4] ;  /* 0x000004040a107981 */ /* 0x000162000c1e1900 */
[----:B------:R-:W-:-:S07]  /*0300*/  IMAD.MOV.U32 R17, RZ, RZ, RZ ;  /* 0x000000ffff117224 */ /* 0x000fce00078e00ff */
.L_x_13:
        /* <DEDUP_REMOVED lines=186> */
.L_x_12:
[----:B------:R-:W-:Y:S05]  /*0eb0*/  BSYNC.RECONVERGENT B1 ;  /* 0x0000000000017941 */ /* 0x000fea0003800200 */
.L_x_11:
[----:B------:R-:W-:Y:S01]  /*0ec0*/  ISETP.GT.U32.AND P0, PT, R12, 0x3, PT ;  /* 0x000000030c00780c */ /* 0x000fe20003f04070 */
[----:B------:R-:W-:Y:S01]  /*0ed0*/  VIADD R6, R6, 0x1 ;  /* 0x0000000106067836 */ /* 0x000fe20000000000 */
[--C-:B------:R-:W-:Y:S02]  /*0ee0*/  SHF.R.U64 R12, R12, 0x2, R13.reuse ;  /* 0x000000020c0c7819 */ /* 0x100fe4000000120d */
[----:B------:R-:W-:Y:S02]  /*0ef0*/  ISETP.GT.U32.AND.EX P0, PT, R13, RZ, PT, P0 ;  /* 0x000000ff0d00720c */ /* 0x000fe40003f04100 */
[----:B------:R-:W-:-:S11]  /*0f00*/  SHF.R.U32.HI R13, RZ, 0x2, R13 ;  /* 0x00000002ff0d7819 */ /* 0x000fd6000001160d */
[----:B------:R-:W-:Y:S05]  /*0f10*/  @P0 BRA `(.L_x_16) ;  /* 0xfffffff000b80947 */ /* 0x000fea000383ffff */
.L_x_10:
[----:B------:R-:W-:Y:S05]  /*0f20*/  BSYNC.RECONVERGENT B0 ;  /* 0x0000000000007941 */ /* 0x000fea0003800200 */
.L_x_9:
[----:B0-----:R-:W0:Y:S01]  /*0f30*/  LDC.64 R10, c[0x0][0x398] ;  /* 0x0000e600ff0a7b82 */ /* 0x001e220000000a00 */
[----:B------:R-:W-:Y:S01]  /*0f40*/  SHF.R.U32.HI R6, RZ, 0x2, R7 ;  /* 0x00000002ff067819 */ /* 0x000fe20000011607 */
[----:B------:R-:W1:Y:S01]  /*0f50*/  LDCU.64 UR6, c[0x0][0x388] ;  /* 0x00007100ff0677ac */ /* 0x000e620008000a00 */
[----:B------:R-:W-:Y:S02]  /*0f60*/  IMAD.MOV.U32 R13, RZ, RZ, R2 ;  /* 0x000000ffff0d7224 */ /* 0x000fe400078e0002 */
[----:B------:R-:W-:Y:S01]  /*0f70*/  LOP3.LUT R6, R6, R7, RZ, 0x3c, !PT ;  /* 0x0000000706067212 */ /* 0x000fe200078e3cff */
[----:B------:R-:W-:Y:S02]  /*0f80*/  IMAD.SHL.U32 R7, R3, 0x10, RZ ;  /* 0x0000001003077824 */ /* 0x000fe400078e00ff */
[----:B------:R-:W2:Y:S01]  /*0f90*/  LDC.64 R8, c[0x0][0x380] ;  /* 0x0000e000ff087b82 */ /* 0x000ea20000000a00 */
[----:B------:R-:W-:Y:S01]  /*0fa0*/  IMAD.MOV.U32 R14, RZ, RZ, R3 ;  /* 0x000000ffff0e7224 */ /* 0x000fe200078e0003 */
[----:B0-----:R-:W-:Y:S01]  /*0fb0*/  LOP3.LUT R12, R10, 0xaad26b49, RZ, 0x3c, !PT ;  /* 0xaad26b490a0c7812 */ /* 0x001fe200078e3cff */
[----:B------:R-:W-:Y:S01]  /*0fc0*/  IMAD.SHL.U32 R10, R6, 0x2, RZ ;  /* 0x00000002060a7824 */ /* 0x000fe200078e00ff */
[----:B------:R-:W-:-:S03]  /*0fd0*/  LOP3.LUT R11, R11, 0xf7dcefdd, RZ, 0x3c, !PT ;  /* 0xf7dcefdd0b0b7812 */ /* 0x000fc600078e3cff */
[----:B------:R-:W-:Y:S01]  /*0fe0*/  IMAD R12, R12, 0x4182bed5, RZ ;  /* 0x4182bed50c0c7824 */ /* 0x000fe200078e02ff */
[----:B------:R-:W-:Y:S01]  /*0ff0*/  LOP3.LUT R10, R6, R10, R7, 0x96, !PT ;  /* 0x0000000a060a7212 */ /* 0x000fe200078e9607 */
[----:B------:R-:W-:Y:S02]  /*1000*/  IMAD R11, R11, -0x658354e5, RZ ;  /* 0x9a7cab1b0b0b7824 */ /* 0x000fe400078e02ff */
[----:B--2---:R-:W-:Y:S01]  /*1010*/  IMAD.WIDE.U32 R8, R0, 0x30, R8 ;  /* 0x0000003000087825 */ /* 0x004fe200078e0008 */
[----:B------:R-:W-:-:S03]  /*1020*/  LOP3.LUT R15, R10, R3, RZ, 0x3c, !PT ;  /* 0x000000030a0f7212 */ /* 0x000fc600078e3cff */
[----:B------:R-:W-:Y:S01]  /*1030*/  IMAD.IADD R6, R12, 0x1, R11 ;  /* 0x000000010c067824 */ /* 0x000fe200078e020b */
[----:B------:R-:W-:Y:S01]  /*1040*/  STG.E.64 desc[UR4][R8.64+0x18], RZ ;  /* 0x000018ff08007986 */ /* 0x000fe2000c101b04 */
[----:B------:R-:W-:Y:S02]  /*1050*/  IMAD.MOV.U32 R10, RZ, RZ, 0x2f800000 ;  /* 0x2f800000ff0a7424 */ /* 0x000fe400078e00ff */
[----:B------:R-:W-:Y:S01]  /*1060*/  VIADD R6, R6, 0x6a788e ;  /* 0x006a788e06067836 */ /* 0x000fe20000000000 */
[----:B------:R-:W-:Y:S01]  /*1070*/  STG.E.64 desc[UR4][R8.64+0x10], R14 ;  /* 0x0000100e08007986 */ /* 0x000fe2000c101b04 */
[----:B------:R-:W-:Y:S02]  /*1080*/  IMAD.MOV.U32 R12, RZ, RZ, R5 ;  /* 0x000000ffff0c7224 */ /* 0x000fe400078e0005 */
[----:B------:R-:W-:Y:S01]  /*1090*/  IMAD.IADD R2, R15, 0x1, R6 ;  /* 0x000000010f027824 */ /* 0x000fe200078e0206 */
[----:B------:R-:W-:Y:S01]  /*10a0*/  STG.E desc[UR4][R8.64+0x20], RZ ;  /* 0x000020ff08007986 */ /* 0x000fe2000c101904 */
[----:B------:R-:W-:-:S03]  /*10b0*/  IMAD.MOV.U32 R7, RZ, RZ, R4 ;  /* 0x000000ffff077224 */ /* 0x000fc600078e0004 */
[----:B------:R-:W-:Y:S01]  /*10c0*/  I2FP.F32.U32 R3, R2 ;  /* 0x0000000200037245 */ /* 0x000fe20000201000 */
[----:B------:R-:W-:Y:S01]  /*10d0*/  STG.E.64 desc[UR4][R8.64+0x8], R12 ;  /* 0x0000080c08007986 */ /* 0x000fe2000c101b04 */
[----:B-1----:R-:W-:-:S03]  /*10e0*/  LEA R2, P0, R0, UR6, 0x2 ;  /* 0x0000000600027c11 */ /* 0x002fc6000f8010ff */
[----:B------:R-:W-:Y:S01]  /*10f0*/  FFMA R5, R3, R10, 1.1641532182693481445e-10 ;  /* 0x2f00000003057423 */ /* 0x000fe2000000000a */
[----:B------:R-:W-:Y:S01]  /*1100*/  LEA.HI.X R3, R0, UR7, RZ, 0x2, P0 ;  /* 0x0000000700037c11 */ /* 0x000fe200080f14ff */
[----:B------:R-:W-:Y:S04]  /*1110*/  STG.E.64 desc[UR4][R8.64+0x28], RZ ;  /* 0x000028ff08007986 */ /* 0x000fe8000c101b04 */
[----:B------:R-:W-:Y:S04]  /*1120*/  STG.E.64 desc[UR4][R8.64], R6 ;  /* 0x0000000608007986 */ /* 0x000fe8000c101b04 */
[----:B------:R-:W-:Y:S01]  /*1130*/  STG.E desc[UR4][R2.64], R5 ;  /* 0x0000000502007986 */ /* 0x000fe2000c101904 */
[----:B------:R-:W-:Y:S05]  /*1140*/  EXIT ;  /* 0x000000000000794d */ /* 0x000fea0003800000 */
.L_x_17:
        /* <DEDUP_REMOVED lines=11> */
.L_x_19:


//--------------------- .nv.global.init           --------------------------
	.section	.nv.global.init,"aw",@progbits
	.align	4
.nv.global.init:
	.type		mrg32k3aM1SubSeq,@object
	.size		mrg32k3aM1SubSeq,(mrg32k3aM2SubSeq - mrg32k3aM1SubSeq)
mrg32k3aM1SubSeq:
        /*0000*/ 	.byte	0x0b, 0xcc, 0xee, 0x04, 0x73, 0x29, 0x8b, 0x6f, 0xf6, 0x53, 0x03, 0xf6, 0x23, 0xf6, 0xea, 0xda
        /* <DEDUP_REMOVED lines=125> */
	.type		mrg32k3aM2SubSeq,@object
	.size		mrg32k3aM2SubSeq,(mrg32k3aM1 - mrg32k3aM2SubSeq)
mrg32k3aM2SubSeq:
        /* <DEDUP_REMOVED lines=126> */
	.type		mrg32k3aM1,@object
	.size		mrg32k3aM1,(mrg32k3aM1Seq - mrg32k3aM1)
mrg32k3aM1:
        /* <DEDUP_REMOVED lines=144> */
	.type		mrg32k3aM1Seq,@object
	.size		mrg32k3aM1Seq,(mrg32k3aM2 - mrg32k3aM1Seq)
mrg32k3aM1Seq:
        /* <DEDUP_REMOVED lines=144> */
	.type		mrg32k3aM2,@object
	.size		mrg32k3aM2,(mrg32k3aM2Seq - mrg32k3aM2)
mrg32k3aM2:
        /* <DEDUP_REMOVED lines=144> */
	.type		mrg32k3aM2Seq,@object
	.size		mrg32k3aM2Seq,(precalc_xorwow_matrix - mrg32k3aM2Seq)
mrg32k3aM2Seq:
        /* <DEDUP_REMOVED lines=144> */
	.type		precalc_xorwow_matrix,@object
	.size		precalc_xorwow_matrix,(precalc_xorwow_offset_matrix - precalc_xorwow_matrix)
precalc_xorwow_matrix:
        /* <DEDUP_REMOVED lines=6400> */
	.type		precalc_xorwow_offset_matrix,@object
	.size		precalc_xorwow_offset_matrix,(.L_1 - precalc_xorwow_offset_matrix)
precalc_xorwow_offset_matrix:
        /* <DEDUP_REMOVED lines=6400> */
.L_1:


//--------------------- .nv.shared.reserved.0     --------------------------
	.section	.nv.shared.reserved.0,"aw",@nobits
	.weak		__nv_reservedSMEM_offset_0_alias
	.size		__nv_reservedSMEM_offset_0_alias, 0, 64
	.other		__nv_reservedSMEM_offset_0_alias,@"STO_CUDA_RESERVED_SHARED STV_DEFAULT"
__nv_reservedSMEM_offset_0_alias:
	.zero		0
	.zero		64


//--------------------- .nv.constant0._ZN43_GLOBAL__N__671c165f_4_k_cu_351b1732_21292223fill_random_data_kernelEP17curandStateXORWOWP6__halfim --------------------------
	.section	.nv.constant0._ZN43_GLOBAL__N__671c165f_4_k_cu_351b1732_21292223fill_random_data_kernelEP17curandStateXORWOWP6__halfim,"a",@progbits
	.sectionflags	@""
	.align	4
.nv.constant0._ZN43_GLOBAL__N__671c165f_4_k_cu_351b1732_21292223fill_random_data_kernelEP17curandStateXORWOWP6__halfim:
	.zero		928


//--------------------- .nv.constant0._ZN43_GLOBAL__N__671c165f_4_k_cu_351b1732_21292223fill_random_data_kernelEP17curandStateXORWOWPfim --------------------------
	.section	.nv.constant0._ZN43_GLOBAL__N__671c165f_4_k_cu_351b1732_21292223fill_random_data_kernelEP17curandStateXORWOWPfim,"a",@progbits
	.sectionflags	@""
	.align	4
.nv.constant0._ZN43_GLOBAL__N__671c165f_4_k_cu_351b1732_21292223fill_random_data_kernelEP17curandStateXORWOWPfim:
	.zero		928


//--------------------- SYMBOLS --------------------------

	.type		.nv.reservedSmem.offset0,@object
	.size		.nv.reservedSmem.offset0,0x4
